// auto-generated by cutlass_sweep.sparse_gemm — config: {"arch": "sm_100", "cluster_m": 2, "cluster_n": 1, "dtype": "fp16", "tile_k": 128, "tile_m": 256, "tile_n": 128}
#include "cutlass/cutlass.h"
#include "cutlass/gemm/collective/collective_builder.hpp"
#include "cutlass/gemm/device/gemm_universal_adapter.h"
#include "cutlass/gemm/kernel/gemm_universal.hpp"
#include "cutlass/epilogue/collective/collective_builder.hpp"

using Elem = cutlass::half_t;
using Acc  = float;
using TileShape    = cute::Shape<cute::_256, cute::_128, cute::_128>;
using ClusterShape = cute::Shape<cute::_2, cute::_1, cute::_1>;

using CollectiveEpilogue = typename cutlass::epilogue::collective::CollectiveBuilder<
    cutlass::arch::Sm100, cutlass::arch::OpClassSparseTensorOp,
    TileShape, ClusterShape,
    cutlass::epilogue::collective::EpilogueTileAuto,
    Acc, Acc,
    Acc, cutlass::layout::ColumnMajor, 128 / cutlass::sizeof_bits<Acc>::value,
    Acc, cutlass::layout::ColumnMajor, 128 / cutlass::sizeof_bits<Acc>::value,
    cutlass::epilogue::TmaWarpSpecialized2Sm
  >::CollectiveOp;

using CollectiveMainloop = typename cutlass::gemm::collective::CollectiveBuilder<
    cutlass::arch::Sm100, cutlass::arch::OpClassSparseTensorOp,
    Elem, cutlass::layout::RowMajor, 2 * 128 / cutlass::sizeof_bits<Elem>::value,
    Elem, cutlass::layout::ColumnMajor, 128 / cutlass::sizeof_bits<Elem>::value,
    Acc,
    TileShape, ClusterShape,
    cutlass::gemm::collective::StageCountAutoCarveoutEpi<CollectiveEpilogue>,
    cutlass::gemm::KernelSparseTmaWarpSpecialized2SmSm100
  >::CollectiveOp;

using GemmKernel = cutlass::gemm::kernel::GemmUniversal<
    cute::Shape<int,int,int,int>,
    CollectiveMainloop,
    CollectiveEpilogue
>;
using Gemm = cutlass::gemm::device::GemmUniversalAdapter<GemmKernel>;

auto* _anchor = &cutlass::device_kernel<GemmKernel>;


// ===== COMPILED SASS (sm_100a) =====

	.target	sm_100a

	.elftype	@"ET_EXEC"


//--------------------- .note.nv.tkinfo           --------------------------
	.section	.note.nv.tkinfo,"",@"SHT_NOTE"
	.sectionflags	@"SHF_NOTE_NV_TKINFO"
	.tkinfo
        /*0018*/ 	.word	0x00000002
        /*0030*/ 	.string	""
        /*0030*/ 	.string	"ptxas"
        /*0030*/ 	.string	"Cuda compilation tools, release 13.0, V13.0.88"
        /*0030*/ 	.string	"Build cuda_13.0.r13.0/compiler.36424714_0"
        /*0030*/ 	.string	"-arch sm_100a -m 64 "



//--------------------- .note.nv.cuinfo           --------------------------
	.section	.note.nv.cuinfo,"",@"SHT_NOTE"
	.sectionflags	@"SHF_NOTE_NV_CUINFO"
        /*0018*/ 	.short	0x0002
        /*001a*/ 	.short	0x0064
        /*001c*/ 	.short	0x0082
	.zero		2


//--------------------- .nv.info                  --------------------------
	.section	.nv.info,"",@"SHT_CUDA_INFO"
	.align	4


	//----- nvinfo : EIATTR_REGCOUNT
	.align		4
        /*0000*/ 	.byte	0x04, 0x2f
        /*0002*/ 	.short	(.L_19 - .L_18)
	.align		4
.L_18:
        /*0004*/ 	.word	index@(_ZN7cutlass13device_kernelINS_4gemm6kernel13GemmUniversalIN4cute5tupleIJiiiiEEENS1_10collective13CollectiveMmaINS1_41MainloopSm100TmaUmmaWarpSpecializedSparseILi4ELi2ELi2ENS5_IJNS4_1CILi2EEENSA_ILi1EEESC_EEEEENS5_IJNSA_ILi256EEENSA_ILi128EEESG_EEENS_6half_tENS5_IJNS4_6LayoutINS5_IJiNS5_IJSB_iEEEiEEENS5_IJlNS5_IJSC_SB_EEElEEEEENSJ_INS5_IJNS5_IJNS5_IJNSA_ILi8EEESB_SP_EEEiEEENS5_IJNS5_IJNSA_ILi16EEESB_NSA_ILi4EEEEEEiEEEiEEENS5_IJNS5_IJNS5_IJSG_SS_NSA_ILi2048EEEEEENSA_ILi16384EEEEEENS5_IJNS5_IJSC_NSA_ILi1024EEENSA_ILi32EEEEEElEEElEEEEEEEESI_NS5_IJlSC_lEEENS4_8TiledMMAINS4_8MMA_AtomIJNS4_33SM100_MMA_F16BF16_2x1SM_SS_SPARSEISI_SI_fLi256ELi128ELNS4_4UMMA5MajorE0ELS1D_0ELNS1C_7ScaleInE0ELS1E_0EEEEEENSJ_INS5_IJSC_SC_SC_EEENS5_IJNSA_ILi0EEES1I_S1I_EEEEENS5_IJNS4_10UnderscoreES1L_S1L_EEEEENS4_18SM100_TMA_2SM_LOADENS4_14ComposedLayoutINS4_7SwizzleILi3ELi4ELi3EEENS4_25smem_sparse_ptr_flag_bitsILi2ELi16EEENSJ_INS5_IJNS5_IJSC_SP_EEENS5_IJSB_NSA_ILi64EEEEEEEEENS5_IJNS5_IJS1I_SG_EEESM_EEEEEEEvNS4_8identityES1O_NS1P_IS1R_NS4_18smem_ptr_flag_bitsILi16EEENSJ_INS5_IJSP_S1V_EEENS5_IJS1V_SC_EEEEEEEvS22_EENS_8epilogue10collective18CollectiveEpilogueINS2A_23Sm100TmaWarpSpecializedILi4ELi2ELi32ELb1ELb0EEEJNS5_IJSG_SG_SG_EEENS5_IJNSJ_ISG_SC_EENSJ_IS12_SC_EEEEEfNS5_IJSC_llEEEfS2J_NS2A_6fusion15FusionCallbacksIS2E_NS2K_17LinearCombinationIffffLNS_15FloatRoundStyleE2EEES2F_S2I_JEEENS4_5SM1004TMEM4LOAD26SM100_TMEM_LOAD_32dp32b32xENS4_13SM90_TMA_LOADENS1P_INS1Q_ILi2ELi5ELi2EEENS23_ILi32EEENSJ_INS5_IJS12_ST_EEENS5_IJSC_S12_EEEEEEENS4_39AutoVectorizingCopyWithAssumedAlignmentILi128EEENS4_14SM90_TMA_STOREES30_S32_S32_EEEvvEEEEvNT_6ParamsE)
        /*0008*/ 	.word	0x00000075


	//----- nvinfo : EIATTR_FRAME_SIZE
	.align		4
.L_19:
        /*000c*/ 	.byte	0x04, 0x11
        /*000e*/ 	.short	(.L_21 - .L_20)
	.align		4
.L_20:
        /*0010*/ 	.word	index@($__internal_2_$__cuda_sm10x_tcgen05_guardrail_trap_unallocated_columns_being_dealloced)
        /*0014*/ 	.word	0x00000000


	//----- nvinfo : EIATTR_FRAME_SIZE
	.align		4
.L_21:
        /*0018*/ 	.byte	0x04, 0x11
        /*001a*/ 	.short	(.L_23 - .L_22)
	.align		4
.L_22:
        /*001c*/ 	.word	index@($__internal_1_$__cuda_sm10x_tcgen05_guardrail_trap_phase_invalid_during_alloc)
        /*0020*/ 	.word	0x00000000


	//----- nvinfo : EIATTR_FRAME_SIZE
	.align		4
.L_23:
        /*0024*/ 	.byte	0x04, 0x11
        /*0026*/ 	.short	(.L_25 - .L_24)
	.align		4
.L_24:
        /*0028*/ 	.word	index@($__internal_0_$__cuda_sm10x_tcgen05_guardrail_trap_col_being_dealloced_not_returned_by_alloc)
        /*002c*/ 	.word	0x00000000


	//----- nvinfo : EIATTR_FRAME_SIZE
	.align		4
.L_25:
        /*0030*/ 	.byte	0x04, 0x11
        /*0032*/ 	.short	(.L_27 - .L_26)
	.align		4
.L_26:
        /*0034*/ 	.word	index@(_ZN7cutlass13device_kernelINS_4gemm6kernel13GemmUniversalIN4cute5tupleIJiiiiEEENS1_10collective13CollectiveMmaINS1_41MainloopSm100TmaUmmaWarpSpecializedSparseILi4ELi2ELi2ENS5_IJNS4_1CILi2EEENSA_ILi1EEESC_EEEEENS5_IJNSA_ILi256EEENSA_ILi128EEESG_EEENS_6half_tENS5_IJNS4_6LayoutINS5_IJiNS5_IJSB_iEEEiEEENS5_IJlNS5_IJSC_SB_EEElEEEEENSJ_INS5_IJNS5_IJNS5_IJNSA_ILi8EEESB_SP_EEEiEEENS5_IJNS5_IJNSA_ILi16EEESB_NSA_ILi4EEEEEEiEEEiEEENS5_IJNS5_IJNS5_IJSG_SS_NSA_ILi2048EEEEEENSA_ILi16384EEEEEENS5_IJNS5_IJSC_NSA_ILi1024EEENSA_ILi32EEEEEElEEElEEEEEEEESI_NS5_IJlSC_lEEENS4_8TiledMMAINS4_8MMA_AtomIJNS4_33SM100_MMA_F16BF16_2x1SM_SS_SPARSEISI_SI_fLi256ELi128ELNS4_4UMMA5MajorE0ELS1D_0ELNS1C_7ScaleInE0ELS1E_0EEEEEENSJ_INS5_IJSC_SC_SC_EEENS5_IJNSA_ILi0EEES1I_S1I_EEEEENS5_IJNS4_10UnderscoreES1L_S1L_EEEEENS4_18SM100_TMA_2SM_LOADENS4_14ComposedLayoutINS4_7SwizzleILi3ELi4ELi3EEENS4_25smem_sparse_ptr_flag_bitsILi2ELi16EEENSJ_INS5_IJNS5_IJSC_SP_EEENS5_IJSB_NSA_ILi64EEEEEEEEENS5_IJNS5_IJS1I_SG_EEESM_EEEEEEEvNS4_8identityES1O_NS1P_IS1R_NS4_18smem_ptr_flag_bitsILi16EEENSJ_INS5_IJSP_S1V_EEENS5_IJS1V_SC_EEEEEEEvS22_EENS_8epilogue10collective18CollectiveEpilogueINS2A_23Sm100TmaWarpSpecializedILi4ELi2ELi32ELb1ELb0EEEJNS5_IJSG_SG_SG_EEENS5_IJNSJ_ISG_SC_EENSJ_IS12_SC_EEEEEfNS5_IJSC_llEEEfS2J_NS2A_6fusion15FusionCallbacksIS2E_NS2K_17LinearCombinationIffffLNS_15FloatRoundStyleE2EEES2F_S2I_JEEENS4_5SM1004TMEM4LOAD26SM100_TMEM_LOAD_32dp32b32xENS4_13SM90_TMA_LOADENS1P_INS1Q_ILi2ELi5ELi2EEENS23_ILi32EEENSJ_INS5_IJS12_ST_EEENS5_IJSC_S12_EEEEEEENS4_39AutoVectorizingCopyWithAssumedAlignmentILi128EEENS4_14SM90_TMA_STOREES30_S32_S32_EEEvvEEEEvNT_6ParamsE)
        /*0038*/ 	.word	0x00000000


	//----- nvinfo : EIATTR_MIN_STACK_SIZE
	.align		4
.L_27:
        /*003c*/ 	.byte	0x04, 0x12
        /*003e*/ 	.short	(.L_29 - .L_28)
	.align		4
.L_28:
        /*0040*/ 	.word	index@(_ZN7cutlass13device_kernelINS_4gemm6kernel13GemmUniversalIN4cute5tupleIJiiiiEEENS1_10collective13CollectiveMmaINS1_41MainloopSm100TmaUmmaWarpSpecializedSparseILi4ELi2ELi2ENS5_IJNS4_1CILi2EEENSA_ILi1EEESC_EEEEENS5_IJNSA_ILi256EEENSA_ILi128EEESG_EEENS_6half_tENS5_IJNS4_6LayoutINS5_IJiNS5_IJSB_iEEEiEEENS5_IJlNS5_IJSC_SB_EEElEEEEENSJ_INS5_IJNS5_IJNS5_IJNSA_ILi8EEESB_SP_EEEiEEENS5_IJNS5_IJNSA_ILi16EEESB_NSA_ILi4EEEEEEiEEEiEEENS5_IJNS5_IJNS5_IJSG_SS_NSA_ILi2048EEEEEENSA_ILi16384EEEEEENS5_IJNS5_IJSC_NSA_ILi1024EEENSA_ILi32EEEEEElEEElEEEEEEEESI_NS5_IJlSC_lEEENS4_8TiledMMAINS4_8MMA_AtomIJNS4_33SM100_MMA_F16BF16_2x1SM_SS_SPARSEISI_SI_fLi256ELi128ELNS4_4UMMA5MajorE0ELS1D_0ELNS1C_7ScaleInE0ELS1E_0EEEEEENSJ_INS5_IJSC_SC_SC_EEENS5_IJNSA_ILi0EEES1I_S1I_EEEEENS5_IJNS4_10UnderscoreES1L_S1L_EEEEENS4_18SM100_TMA_2SM_LOADENS4_14ComposedLayoutINS4_7SwizzleILi3ELi4ELi3EEENS4_25smem_sparse_ptr_flag_bitsILi2ELi16EEENSJ_INS5_IJNS5_IJSC_SP_EEENS5_IJSB_NSA_ILi64EEEEEEEEENS5_IJNS5_IJS1I_SG_EEESM_EEEEEEEvNS4_8identityES1O_NS1P_IS1R_NS4_18smem_ptr_flag_bitsILi16EEENSJ_INS5_IJSP_S1V_EEENS5_IJS1V_SC_EEEEEEEvS22_EENS_8epilogue10collective18CollectiveEpilogueINS2A_23Sm100TmaWarpSpecializedILi4ELi2ELi32ELb1ELb0EEEJNS5_IJSG_SG_SG_EEENS5_IJNSJ_ISG_SC_EENSJ_IS12_SC_EEEEEfNS5_IJSC_llEEEfS2J_NS2A_6fusion15FusionCallbacksIS2E_NS2K_17LinearCombinationIffffLNS_15FloatRoundStyleE2EEES2F_S2I_JEEENS4_5SM1004TMEM4LOAD26SM100_TMEM_LOAD_32dp32b32xENS4_13SM90_TMA_LOADENS1P_INS1Q_ILi2ELi5ELi2EEENS23_ILi32EEENSJ_INS5_IJS12_ST_EEENS5_IJSC_S12_EEEEEEENS4_39AutoVectorizingCopyWithAssumedAlignmentILi128EEENS4_14SM90_TMA_STOREES30_S32_S32_EEEvvEEEEvNT_6ParamsE)
        /*0044*/ 	.word	0x00000000
.L_29:


//--------------------- .nv.compat                --------------------------
	.section	.nv.compat,"",@"SHT_CUDA_COMPAT_INFO"
	.align	4
        /*0000*/ 	.byte	0x02, 0x09, 0x01, 0x00, 0x02, 0x02, 0x02, 0x00, 0x02, 0x05, 0x05, 0x00, 0x03, 0x07, 0x01, 0x01
        /*0010*/ 	.byte	0x02, 0x03, 0x01, 0x00, 0x02, 0x06, 0x01, 0x00, 0x04, 0x0b, 0x08, 0x00, 0x09, 0x00, 0x00, 0x00
        /*0020*/ 	.byte	0x00, 0x00, 0x00, 0x00


//--------------------- .nv.info._ZN7cutlass13device_kernelINS_4gemm6kernel13GemmUniversalIN4cute5tupleIJiiiiEEENS1_10collective13CollectiveMmaINS1_41MainloopSm100TmaUmmaWarpSpecializedSparseILi4ELi2ELi2ENS5_IJNS4_1CILi2EEENSA_ILi1EEESC_EEEEENS5_IJNSA_ILi256EEENSA_ILi128EEESG_EEENS_6half_tENS5_IJNS4_6LayoutINS5_IJiNS5_IJSB_iEEEiEEENS5_IJlNS5_IJSC_SB_EEElEEEEENSJ_INS5_IJNS5_IJNS5_IJNSA_ILi8EEESB_SP_EEEiEEENS5_IJNS5_IJNSA_ILi16EEESB_NSA_ILi4EEEEEEiEEEiEEENS5_IJNS5_IJNS5_IJSG_SS_NSA_ILi2048EEEEEENSA_ILi16384EEEEEENS5_IJNS5_IJSC_NSA_ILi1024EEENSA_ILi32EEEEEElEEElEEEEEEEESI_NS5_IJlSC_lEEENS4_8TiledMMAINS4_8MMA_AtomIJNS4_33SM100_MMA_F16BF16_2x1SM_SS_SPARSEISI_SI_fLi256ELi128ELNS4_4UMMA5MajorE0ELS1D_0ELNS1C_7ScaleInE0ELS1E_0EEEEEENSJ_INS5_IJSC_SC_SC_EEENS5_IJNSA_ILi0EEES1I_S1I_EEEEENS5_IJNS4_10UnderscoreES1L_S1L_EEEEENS4_18SM100_TMA_2SM_LOADENS4_14ComposedLayoutINS4_7SwizzleILi3ELi4ELi3EEENS4_25smem_sparse_ptr_flag_bitsILi2ELi16EEENSJ_INS5_IJNS5_IJSC_SP_EEENS5_IJSB_NSA_ILi64EEEEEEEEENS5_IJNS5_IJS1I_SG_EEESM_EEEEEEEvNS4_8identityES1O_NS1P_IS1R_NS4_18smem_ptr_flag_bitsILi16EEENSJ_INS5_IJSP_S1V_EEENS5_IJS1V_SC_EEEEEEEvS22_EENS_8epilogue10collective18CollectiveEpilogueINS2A_23Sm100TmaWarpSpecializedILi4ELi2ELi32ELb1ELb0EEEJNS5_IJSG_SG_SG_EEENS5_IJNSJ_ISG_SC_EENSJ_IS12_SC_EEEEEfNS5_IJSC_llEEEfS2J_NS2A_6fusion15FusionCallbacksIS2E_NS2K_17LinearCombinationIffffLNS_15FloatRoundStyleE2EEES2F_S2I_JEEENS4_5SM1004TMEM4LOAD26SM100_TMEM_LOAD_32dp32b32xENS4_13SM90_TMA_LOADENS1P_INS1Q_ILi2ELi5ELi2EEENS23_ILi32EEENSJ_INS5_IJS12_ST_EEENS5_IJSC_S12_EEEEEEENS4_39AutoVectorizingCopyWithAssumedAlignmentILi128EEENS4_14SM90_TMA_STOREES30_S32_S32_EEEvvEEEEvNT_6ParamsE --------------------------
	.section	.nv.info._ZN7cutlass13device_kernelINS_4gemm6kernel13GemmUniversalIN4cute5tupleIJiiiiEEENS1_10collective13CollectiveMmaINS1_41MainloopSm100TmaUmmaWarpSpecializedSparseILi4ELi2ELi2ENS5_IJNS4_1CILi2EEENSA_ILi1EEESC_EEEEENS5_IJNSA_ILi256EEENSA_ILi128EEESG_EEENS_6half_tENS5_IJNS4_6LayoutINS5_IJiNS5_IJSB_iEEEiEEENS5_IJlNS5_IJSC_SB_EEElEEEEENSJ_INS5_IJNS5_IJNS5_IJNSA_ILi8EEESB_SP_EEEiEEENS5_IJNS5_IJNSA_ILi16EEESB_NSA_ILi4EEEEEEiEEEiEEENS5_IJNS5_IJNS5_IJSG_SS_NSA_ILi2048EEEEEENSA_ILi16384EEEEEENS5_IJNS5_IJSC_NSA_ILi1024EEENSA_ILi32EEEEEElEEElEEEEEEEESI_NS5_IJlSC_lEEENS4_8TiledMMAINS4_8MMA_AtomIJNS4_33SM100_MMA_F16BF16_2x1SM_SS_SPARSEISI_SI_fLi256ELi128ELNS4_4UMMA5MajorE0ELS1D_0ELNS1C_7ScaleInE0ELS1E_0EEEEEENSJ_INS5_IJSC_SC_SC_EEENS5_IJNSA_ILi0EEES1I_S1I_EEEEENS5_IJNS4_10UnderscoreES1L_S1L_EEEEENS4_18SM100_TMA_2SM_LOADENS4_14ComposedLayoutINS4_7SwizzleILi3ELi4ELi3EEENS4_25smem_sparse_ptr_flag_bitsILi2ELi16EEENSJ_INS5_IJNS5_IJSC_SP_EEENS5_IJSB_NSA_ILi64EEEEEEEEENS5_IJNS5_IJS1I_SG_EEESM_EEEEEEEvNS4_8identityES1O_NS1P_IS1R_NS4_18smem_ptr_flag_bitsILi16EEENSJ_INS5_IJSP_S1V_EEENS5_IJS1V_SC_EEEEEEEvS22_EENS_8epilogue10collective18CollectiveEpilogueINS2A_23Sm100TmaWarpSpecializedILi4ELi2ELi32ELb1ELb0EEEJNS5_IJSG_SG_SG_EEENS5_IJNSJ_ISG_SC_EENSJ_IS12_SC_EEEEEfNS5_IJSC_llEEEfS2J_NS2A_6fusion15FusionCallbacksIS2E_NS2K_17LinearCombinationIffffLNS_15FloatRoundStyleE2EEES2F_S2I_JEEENS4_5SM1004TMEM4LOAD26SM100_TMEM_LOAD_32dp32b32xENS4_13SM90_TMA_LOADENS1P_INS1Q_ILi2ELi5ELi2EEENS23_ILi32EEENSJ_INS5_IJS12_ST_EEENS5_IJSC_S12_EEEEEEENS4_39AutoVectorizingCopyWithAssumedAlignmentILi128EEENS4_14SM90_TMA_STOREES30_S32_S32_EEEvvEEEEvNT_6ParamsE,"",@"SHT_CUDA_INFO"
	.sectionflags	@""
	.align	4


	//----- nvinfo : EIATTR_CUDA_API_VERSION
	.align		4
        /*0000*/ 	.byte	0x04, 0x37
        /*0002*/ 	.short	(.L_31 - .L_30)
.L_30:
        /*0004*/ 	.word	0x00000082


	//----- nvinfo : EIATTR_KPARAM_INFO
	.align		4
.L_31:
        /*0008*/ 	.byte	0x04, 0x17
        /*000a*/ 	.short	(.L_33 - .L_32)
.L_32:
        /*000c*/ 	.word	0x00000000
        /*0010*/ 	.short	0x0000
        /*0012*/ 	.short	0x0000
        /*0014*/ 	.byte	0x00, 0xf0, 0x01, 0x28


	//----- nvinfo : EIATTR_AT_ENTRY_FRAGMENTS
	.align		4
.L_33:
        /*0018*/ 	.byte	0x04, 0x4f
        /*001a*/ 	.short	(.L_35 - .L_34)


	//   ....[0]....
.L_34:
        /*001c*/ 	.word	0x00000007


	//----- nvinfo : EIATTR_RESERVED_SMEM_USED
	.align		4
.L_35:
        /*0020*/ 	.byte	0x01, 0x41
	.zero		2


	//----- nvinfo : EIATTR_SPARSE_MMA_MASK
	.align		4
        /*0024*/ 	.byte	0x03, 0x50
        /*0026*/ 	.short	0x0040


	//----- nvinfo : EIATTR_TCGEN05_2CTA_USED
	.align		4
        /*0028*/ 	.byte	0x01, 0x52
	.zero		2


	//----- nvinfo : EIATTR_MAXREG_COUNT
	.align		4
        /*002c*/ 	.byte	0x03, 0x1b
        /*002e*/ 	.short	0x00ff


	//----- nvinfo : EIATTR_NUM_BARRIERS
	.align		4
        /*0030*/ 	.byte	0x02, 0x4c
        /*0032*/ 	.byte	0x07
	.zero		1


	//----- nvinfo : EIATTR_EXTERNS
	.align		4
        /*0034*/ 	.byte	0x04, 0x0f
        /*0036*/ 	.short	(.L_37 - .L_36)


	//   ....[0]....
	.align		4
.L_36:
        /*0038*/ 	.word	index@(__assertfail)


	//----- nvinfo : EIATTR_MERCURY_ISA_VERSION
	.align		4
.L_37:
        /*003c*/ 	.byte	0x03, 0x5f
        /*003e*/ 	.short	0x0101


	//----- nvinfo : EIATTR_INT_WARP_WIDE_INSTR_OFFSETS
	.align		4
        /*0040*/ 	.byte	0x04, 0x31
        /*0042*/ 	.short	(.L_39 - .L_38)


	//   ....[0]....
.L_38:
        /*0044*/ 	.word	0x00000cc0


	//   ....[1]....
        /*0048*/ 	.word	0x00000d60


	//   ....[2]....
        /*004c*/ 	.word	0x00001cf0


	//   ....[3]....
        /*0050*/ 	.word	0x00003ba0


	//   ....[4]....
        /*0054*/ 	.word	0x00003bc0


	//   ....[5]....
        /*0058*/ 	.word	0x00003bf0


	//   ....[6]....
        /*005c*/ 	.word	0x00004550


	//   ....[7]....
        /*0060*/ 	.word	0x00004570


	//   ....[8]....
        /*0064*/ 	.word	0x00004610


	//   ....[9]....
        /*0068*/ 	.word	0x000046b0


	//   ....[10]....
        /*006c*/ 	.word	0x00004770


	//   ....[11]....
        /*0070*/ 	.word	0x000047f0


	//   ....[12]....
        /*0074*/ 	.word	0x00004810


	//   ....[13]....
        /*0078*/ 	.word	0x000048e0


	//   ....[14]....
        /*007c*/ 	.word	0x00004970


	//   ....[15]....
        /*0080*/ 	.word	0x00004a30


	//   ....[16]....
        /*0084*/ 	.word	0x00004ac0


	//   ....[17]....
        /*0088*/ 	.word	0x00004ae0


	//   ....[18]....
        /*008c*/ 	.word	0x00004c10


	//   ....[19]....
        /*0090*/ 	.word	0x00004c70


	//   ....[20]....
        /*0094*/ 	.word	0x00004d20


	//   ....[21]....
        /*0098*/ 	.word	0x00004e70


	//   ....[22]....
        /*009c*/ 	.word	0x00004ed0


	//   ....[23]....
        /*00a0*/ 	.word	0x00004ef0


	//   ....[24]....
        /*00a4*/ 	.word	0x00004f10


	//   ....[25]....
        /*00a8*/ 	.word	0x00005100


	//----- nvinfo : EIATTR_COOP_GROUP_MASK_REGIDS
	.align		4
.L_39:
        /*00ac*/ 	.byte	0x04, 0x29
        /*00ae*/ 	.short	(.L_41 - .L_40)


	//   ....[0]....
.L_40:
        /*00b0*/ 	.word	0xffffffff


	//   ....[1]....
        /*00b4*/ 	.word	0xffffffff


	//   ....[2]....
        /*00b8*/ 	.word	0xffffffff


	//   ....[3]....
        /*00bc*/ 	.word	0xffffffff


	//   ....[4]....
        /*00c0*/ 	.word	0xffffffff


	//   ....[5]....
        /*00c4*/ 	.word	0xffffffff


	//   ....[6]....
        /*00c8*/ 	.word	0xffffffff


	//   ....[7]....
        /*00cc*/ 	.word	0xffffffff


	//   ....[8]....
        /*00d0*/ 	.word	0xffffffff


	//   ....[9]....
        /*00d4*/ 	.word	0xffffffff


	//   ....[10]....
        /*00d8*/ 	.word	0xffffffff


	//   ....[11]....
        /*00dc*/ 	.word	0xffffffff


	//   ....[12]....
        /*00e0*/ 	.word	0xffffffff


	//   ....[13]....
        /*00e4*/ 	.word	0xffffffff


	//----- nvinfo : EIATTR_COOP_GROUP_INSTR_OFFSETS
	.align		4
.L_41:
        /*00e8*/ 	.byte	0x04, 0x28
        /*00ea*/ 	.short	(.L_43 - .L_42)


	//   ....[0]....
.L_42:
        /*00ec*/ 	.word	0x000000c0


	//   ....[1]....
        /*00f0*/ 	.word	0x00000530


	//   ....[2]....
        /*00f4*/ 	.word	0x00000670


	//   ....[3]....
        /*00f8*/ 	.word	0x00000800


	//   ....[4]....
        /*00fc*/ 	.word	0x000008f0


	//   ....[5]....
        /*0100*/ 	.word	0x00000a50


	//   ....[6]....
        /*0104*/ 	.word	0x00000ba0


	//   ....[7]....
        /*0108*/ 	.word	0x00000de0


	//   ....[8]....
        /*010c*/ 	.word	0x00001be0


	//   ....[9]....
        /*0110*/ 	.word	0x000029b0


	//   ....[10]....
        /*0114*/ 	.word	0x00002e80


	//   ....[11]....
        /*0118*/ 	.word	0x00002eb0


	//   ....[12]....
        /*011c*/ 	.word	0x00003ab0


	//   ....[13]....
        /*0120*/ 	.word	0x00003cb0


	//----- nvinfo : EIATTR_VRC_CTA_INIT_COUNT
	.align		4
.L_43:
        /*0124*/ 	.byte	0x02, 0x4a
        /*0126*/ 	.byte	0x80
	.zero		1


	//----- nvinfo : EIATTR_SYSCALL_OFFSETS
	.align		4
        /*0128*/ 	.byte	0x04, 0x46
        /*012a*/ 	.short	(.L_45 - .L_44)


	//   ....[0]....
.L_44:
        /*012c*/ 	.word	0x00005b90


	//   ....[1]....
        /*0130*/ 	.word	0x00005c80


	//   ....[2]....
        /*0134*/ 	.word	0x000066d0


	//   ....[3]....
        /*0138*/ 	.word	0x000074c0


	//   ....[4]....
        /*013c*/ 	.word	0x00008290


	//   ....[5]....
        /*0140*/ 	.word	0x00009050


	//----- nvinfo : EIATTR_MBARRIER_INSTR_OFFSETS
	.align		4
.L_45:
        /*0144*/ 	.byte	0x04, 0x39
        /*0146*/ 	.short	(.L_47 - .L_46)


	//   ....[0]....
.L_46:
        /*0148*/ 	.word	0x000005e0
        /*014c*/ 	.word	0x000000ff
        /*0150*/ 	.word	0x00000000
        /*0154*/ 	.short	0x0100
        /*0156*/ 	.byte	0x07
	.zero		1


	//   ....[1]....
        /*0158*/ 	.word	0x000005f0
        /*015c*/ 	.word	0x000000ff
        /*0160*/ 	.word	0x00000020
        /*0164*/ 	.short	0x0100
        /*0166*/ 	.byte	0x07
	.zero		1


	//   ....[2]....
        /*0168*/ 	.word	0x00000600
        /*016c*/ 	.word	0x000000ff
        /*0170*/ 	.word	0x00000008
        /*0174*/ 	.short	0x0100
        /*0176*/ 	.byte	0x07
	.zero		1


	//   ....[3]....
        /*0178*/ 	.word	0x00000610
        /*017c*/ 	.word	0x000000ff
        /*0180*/ 	.word	0x00000028
        /*0184*/ 	.short	0x0100
        /*0186*/ 	.byte	0x07
	.zero		1


	//   ....[4]....
        /*0188*/ 	.word	0x00000620
        /*018c*/ 	.word	0x000000ff
        /*0190*/ 	.word	0x00000010
        /*0194*/ 	.short	0x0100
        /*0196*/ 	.byte	0x07
	.zero		1


	//   ....[5]....
        /*0198*/ 	.word	0x00000630
        /*019c*/ 	.word	0x000000ff
        /*01a0*/ 	.word	0x00000030
        /*01a4*/ 	.short	0x0100
        /*01a6*/ 	.byte	0x07
	.zero		1


	//   ....[6]....
        /*01a8*/ 	.word	0x00000640
        /*01ac*/ 	.word	0x000000ff
        /*01b0*/ 	.word	0x00000018
        /*01b4*/ 	.short	0x0100
        /*01b6*/ 	.byte	0x07
	.zero		1


	//   ....[7]....
        /*01b8*/ 	.word	0x00000650
        /*01bc*/ 	.word	0x000000ff
        /*01c0*/ 	.word	0x00000038
        /*01c4*/ 	.short	0x0100
        /*01c6*/ 	.byte	0x07
	.zero		1


	//   ....[8]....
        /*01c8*/ 	.word	0x00000770
        /*01cc*/ 	.word	0x000000ff
        /*01d0*/ 	.word	0x00000040
        /*01d4*/ 	.short	0x0100
        /*01d6*/ 	.byte	0x08
	.zero		1


	//   ....[9]....
        /*01d8*/ 	.word	0x00000780
        /*01dc*/ 	.word	0x000000ff
        /*01e0*/ 	.word	0x00000060
        /*01e4*/ 	.short	0x0100
        /*01e6*/ 	.byte	0x08
	.zero		1


	//   ....[10]....
        /*01e8*/ 	.word	0x00000790
        /*01ec*/ 	.word	0x000000ff
        /*01f0*/ 	.word	0x00000048
        /*01f4*/ 	.short	0x0100
        /*01f6*/ 	.byte	0x08
	.zero		1


	//   ....[11]....
        /*01f8*/ 	.word	0x000007a0
        /*01fc*/ 	.word	0x000000ff
        /*0200*/ 	.word	0x00000068
        /*0204*/ 	.short	0x0100
        /*0206*/ 	.byte	0x08
	.zero		1


	//   ....[12]....
        /*0208*/ 	.word	0x000007b0
        /*020c*/ 	.word	0x000000ff
        /*0210*/ 	.word	0x00000050
        /*0214*/ 	.short	0x0100
        /*0216*/ 	.byte	0x08
	.zero		1


	//   ....[13]....
        /*0218*/ 	.word	0x000007c0
        /*021c*/ 	.word	0x000000ff
        /*0220*/ 	.word	0x00000070
        /*0224*/ 	.short	0x0100
        /*0226*/ 	.byte	0x08
	.zero		1


	//   ....[14]....
        /*0228*/ 	.word	0x000007d0
        /*022c*/ 	.word	0x000000ff
        /*0230*/ 	.word	0x00000058
        /*0234*/ 	.short	0x0100
        /*0236*/ 	.byte	0x08
	.zero		1


	//   ....[15]....
        /*0238*/ 	.word	0x000007e0
        /*023c*/ 	.word	0x000000ff
        /*0240*/ 	.word	0x00000078
        /*0244*/ 	.short	0x0100
        /*0246*/ 	.byte	0x08
	.zero		1


	//   ....[16]....
        /*0248*/ 	.word	0x000008c0
        /*024c*/ 	.word	0x000000ff
        /*0250*/ 	.word	0x00000080
        /*0254*/ 	.short	0x0100
        /*0256*/ 	.byte	0x07
	.zero		1


	//   ....[17]....
        /*0258*/ 	.word	0x000008d0
        /*025c*/ 	.word	0x000000ff
        /*0260*/ 	.word	0x00000088
        /*0264*/ 	.short	0x0100
        /*0266*/ 	.byte	0x07
	.zero		1


	//   ....[18]....
        /*0268*/ 	.word	0x00000a00
        /*026c*/ 	.word	0x000000ff
        /*0270*/ 	.word	0x00000090
        /*0274*/ 	.short	0x0100
        /*0276*/ 	.byte	0x07
	.zero		1


	//   ....[19]....
        /*0278*/ 	.word	0x00000a10
        /*027c*/ 	.word	0x000000ff
        /*0280*/ 	.word	0x000000a0
        /*0284*/ 	.short	0x0100
        /*0286*/ 	.byte	0x07
	.zero		1


	//   ....[20]....
        /*0288*/ 	.word	0x00000a20
        /*028c*/ 	.word	0x000000ff
        /*0290*/ 	.word	0x00000098
        /*0294*/ 	.short	0x0100
        /*0296*/ 	.byte	0x07
	.zero		1


	//   ....[21]....
        /*0298*/ 	.word	0x00000a30
        /*029c*/ 	.word	0x000000ff
        /*02a0*/ 	.word	0x000000a8
        /*02a4*/ 	.short	0x0100
        /*02a6*/ 	.byte	0x07
	.zero		1


	//   ....[22]....
        /*02a8*/ 	.word	0x00000b50
        /*02ac*/ 	.word	0x000000ff
        /*02b0*/ 	.word	0x000000b0
        /*02b4*/ 	.short	0x0100
        /*02b6*/ 	.byte	0x08
	.zero		1


	//   ....[23]....
        /*02b8*/ 	.word	0x00000b60
        /*02bc*/ 	.word	0x000000ff
        /*02c0*/ 	.word	0x000000c0
        /*02c4*/ 	.short	0x0100
        /*02c6*/ 	.byte	0x08
	.zero		1


	//   ....[24]....
        /*02c8*/ 	.word	0x00000b70
        /*02cc*/ 	.word	0x000000ff
        /*02d0*/ 	.word	0x000000b8
        /*02d4*/ 	.short	0x0100
        /*02d6*/ 	.byte	0x08
	.zero		1


	//   ....[25]....
        /*02d8*/ 	.word	0x00000b80
        /*02dc*/ 	.word	0x000000ff
        /*02e0*/ 	.word	0x000000c8
        /*02e4*/ 	.short	0x0100
        /*02e6*/ 	.byte	0x08
	.zero		1


	//   ....[26]....
        /*02e8*/ 	.word	0x00000c70
        /*02ec*/ 	.word	0x000000ff
        /*02f0*/ 	.word	0x000000d0
        /*02f4*/ 	.short	0x0100
        /*02f6*/ 	.byte	0x07
	.zero		1


	//   ....[27]....
        /*02f8*/ 	.word	0x00000c80
        /*02fc*/ 	.word	0x000000ff
        /*0300*/ 	.word	0x000000e0
        /*0304*/ 	.short	0x0100
        /*0306*/ 	.byte	0x07
	.zero		1


	//   ....[28]....
        /*0308*/ 	.word	0x00000c90
        /*030c*/ 	.word	0x000000ff
        /*0310*/ 	.word	0x000000d8
        /*0314*/ 	.short	0x0100
        /*0316*/ 	.byte	0x07
	.zero		1


	//   ....[29]....
        /*0318*/ 	.word	0x00000ca0
        /*031c*/ 	.word	0x000000ff
        /*0320*/ 	.word	0x000000e8
        /*0324*/ 	.short	0x0100
        /*0326*/ 	.byte	0x07
	.zero		1


	//   ....[30]....
        /*0328*/ 	.word	0x00000d90
        /*032c*/ 	.word	0x000000ff
        /*0330*/ 	.word	0x000000f0
        /*0334*/ 	.short	0x0100
        /*0336*/ 	.byte	0x06
	.zero		1


	//   ....[31]....
        /*0338*/ 	.word	0x00001720
        /*033c*/ 	.word	0x00000005
        /*0340*/ 	.word	0x000000e0
        /*0344*/ 	.short	0x010a
        /*0346*/ 	.byte	0xff
	.zero		1


	//   ....[32]....
        /*0348*/ 	.word	0x00001750
        /*034c*/ 	.word	0x00000005
        /*0350*/ 	.word	0x000000d0
        /*0354*/ 	.short	0x0101
        /*0356*/ 	.byte	0xff
	.zero		1


	//   ....[33]....
        /*0358*/ 	.word	0x000017d0
        /*035c*/ 	.word	0x000000ff
        /*0360*/ 	.word	0x00000020
        /*0364*/ 	.short	0x010a
        /*0366*/ 	.byte	0x08
	.zero		1


	//   ....[34]....
        /*0368*/ 	.word	0x00001950
        /*036c*/ 	.word	0x000000ff
        /*0370*/ 	.word	0x00000020
        /*0374*/ 	.short	0x010a
        /*0376*/ 	.byte	0x09
	.zero		1


	//   ....[35]....
        /*0378*/ 	.word	0x00001a60
        /*037c*/ 	.word	0x000000ff
        /*0380*/ 	.word	0x00000020
        /*0384*/ 	.short	0x010a
        /*0386*/ 	.byte	0x08
	.zero		1


	//   ....[36]....
        /*0388*/ 	.word	0x00001bc0
        /*038c*/ 	.word	0x000000ff
        /*0390*/ 	.word	0x00000088
        /*0394*/ 	.short	0x0101
        /*0396*/ 	.byte	0x06
	.zero		1


	//   ....[37]....
        /*0398*/ 	.word	0x00001bf0
        /*039c*/ 	.word	0x00000008
        /*03a0*/ 	.word	0x00000090
        /*03a4*/ 	.short	0x010a
        /*03a6*/ 	.byte	0xff
	.zero		1


	//   ....[38]....
        /*03a8*/ 	.word	0x00001cc0
        /*03ac*/ 	.word	0x00000008
        /*03b0*/ 	.word	0x00000000
        /*03b4*/ 	.short	0x0101
        /*03b6*/ 	.byte	0xff
	.zero		1


	//   ....[39]....
        /*03b8*/ 	.word	0x00002220
        /*03bc*/ 	.word	0x000000ff
        /*03c0*/ 	.word	0x00000000
        /*03c4*/ 	.short	0x010a
        /*03c6*/ 	.byte	0x04
	.zero		1


	//   ....[40]....
        /*03c8*/ 	.word	0x000022b0
        /*03cc*/ 	.word	0x000000ff
        /*03d0*/ 	.word	0x00000000
        /*03d4*/ 	.short	0x010a
        /*03d6*/ 	.byte	0x04
	.zero		1


	//   ....[41]....
        /*03d8*/ 	.word	0x00002340
        /*03dc*/ 	.word	0x000000ff
        /*03e0*/ 	.word	0x00000000
        /*03e4*/ 	.short	0x010a
        /*03e6*/ 	.byte	0x04
	.zero		1


	//   ....[42]....
        /*03e8*/ 	.word	0x000023e0
        /*03ec*/ 	.word	0x00000000
        /*03f0*/ 	.word	0x00000000
        /*03f4*/ 	.short	0x010a
        /*03f6*/ 	.byte	0xff
	.zero		1


	//   ....[43]....
        /*03f8*/ 	.word	0x00002510
        /*03fc*/ 	.word	0x00000000
        /*0400*/ 	.word	0x000000d0
        /*0404*/ 	.short	0x010a
        /*0406*/ 	.byte	0xff
	.zero		1


	//   ....[44]....
        /*0408*/ 	.word	0x00002580
        /*040c*/ 	.word	0x00000004
        /*0410*/ 	.word	0x00000000
        /*0414*/ 	.short	0x0101
        /*0416*/ 	.byte	0xff
	.zero		1


	//   ....[45]....
        /*0418*/ 	.word	0x000025a0
        /*041c*/ 	.word	0x000000ff
        /*0420*/ 	.word	0x000000a0
        /*0424*/ 	.short	0x010a
        /*0426*/ 	.byte	0x05
	.zero		1


	//   ....[46]....
        /*0428*/ 	.word	0x000026c0
        /*042c*/ 	.word	0x00000000
        /*0430*/ 	.word	0x00000090
        /*0434*/ 	.short	0x010a
        /*0436*/ 	.byte	0xff
	.zero		1


	//   ....[47]....
        /*0438*/ 	.word	0x000027c0
        /*043c*/ 	.word	0x00000000
        /*0440*/ 	.word	0x00000000
        /*0444*/ 	.short	0x0101
        /*0446*/ 	.byte	0xff
	.zero		1


	//   ....[48]....
        /*0448*/ 	.word	0x00002850
        /*044c*/ 	.word	0x000000ff
        /*0450*/ 	.word	0x000000a0
        /*0454*/ 	.short	0x0106
        /*0456*/ 	.byte	0x05
	.zero		1


	//   ....[49]....
        /*0458*/ 	.word	0x00002870
        /*045c*/ 	.word	0x000000ff
        /*0460*/ 	.word	0x000000a0
        /*0464*/ 	.short	0x010a
        /*0466*/ 	.byte	0x05
	.zero		1


	//   ....[50]....
        /*0468*/ 	.word	0x00002900
        /*046c*/ 	.word	0x000000ff
        /*0470*/ 	.word	0x000000a0
        /*0474*/ 	.short	0x0106
        /*0476*/ 	.byte	0x04
	.zero		1


	//   ....[51]....
        /*0478*/ 	.word	0x00002940
        /*047c*/ 	.word	0x00000000
        /*0480*/ 	.word	0x000000a0
        /*0484*/ 	.short	0x010a
        /*0486*/ 	.byte	0xff
	.zero		1


	//   ....[52]....
        /*0488*/ 	.word	0x00002b80
        /*048c*/ 	.word	0x000000ff
        /*0490*/ 	.word	0x00000008
        /*0494*/ 	.short	0x010a
        /*0496*/ 	.byte	0x06
	.zero		1


	//   ....[53]....
        /*0498*/ 	.word	0x00002ba0
        /*049c*/ 	.word	0x000000ff
        /*04a0*/ 	.word	0x00000008
        /*04a4*/ 	.short	0x010a
        /*04a6*/ 	.byte	0x06
	.zero		1


	//   ....[54]....
        /*04a8*/ 	.word	0x00002d30
        /*04ac*/ 	.word	0x000000ff
        /*04b0*/ 	.word	0x00000008
        /*04b4*/ 	.short	0x010a
        /*04b6*/ 	.byte	0x06
	.zero		1


	//   ....[55]....
        /*04b8*/ 	.word	0x00002d50
        /*04bc*/ 	.word	0x000000ff
        /*04c0*/ 	.word	0x00000008
        /*04c4*/ 	.short	0x010a
        /*04c6*/ 	.byte	0x06
	.zero		1


	//   ....[56]....
        /*04c8*/ 	.word	0x00002e10
        /*04cc*/ 	.word	0x000000ff
        /*04d0*/ 	.word	0x00000000
        /*04d4*/ 	.short	0x0101
        /*04d6*/ 	.byte	0x07
	.zero		1


	//   ....[57]....
        /*04d8*/ 	.word	0x00003220
        /*04dc*/ 	.word	0x00000000
        /*04e0*/ 	.word	0x00000090
        /*04e4*/ 	.short	0x010a
        /*04e6*/ 	.byte	0xff
	.zero		1


	//   ....[58]....
        /*04e8*/ 	.word	0x000032e0
        /*04ec*/ 	.word	0x00000000
        /*04f0*/ 	.word	0x00000000
        /*04f4*/ 	.short	0x0101
        /*04f6*/ 	.byte	0xff
	.zero		1


	//   ....[59]....
        /*04f8*/ 	.word	0x000033a0
        /*04fc*/ 	.word	0x000000ff
        /*0500*/ 	.word	0x00000000
        /*0504*/ 	.short	0x010a
        /*0506*/ 	.byte	0x07
	.zero		1


	//   ....[60]....
        /*0508*/ 	.word	0x000033b0
        /*050c*/ 	.word	0x000000ff
        /*0510*/ 	.word	0x000000c0
        /*0514*/ 	.short	0x010a
        /*0516*/ 	.byte	0x08
	.zero		1


	//   ....[61]....
        /*0518*/ 	.word	0x00003470
        /*051c*/ 	.word	0x000000ff
        /*0520*/ 	.word	0x00000000
        /*0524*/ 	.short	0x010a
        /*0526*/ 	.byte	0x07
	.zero		1


	//   ....[62]....
        /*0528*/ 	.word	0x000035a0
        /*052c*/ 	.word	0x000000ff
        /*0530*/ 	.word	0x00000000
        /*0534*/ 	.short	0x010a
        /*0536*/ 	.byte	0x20
	.zero		1


	//   ....[63]....
        /*0538*/ 	.word	0x000038b0
        /*053c*/ 	.word	0x000000ff
        /*0540*/ 	.word	0x00000000
        /*0544*/ 	.short	0x010a
        /*0546*/ 	.byte	0x04
	.zero		1


	//   ....[64]....
        /*0548*/ 	.word	0x00003950
        /*054c*/ 	.word	0x00000000
        /*0550*/ 	.word	0x00000000
        /*0554*/ 	.short	0x010a
        /*0556*/ 	.byte	0xff
	.zero		1


	//   ....[65]....
        /*0558*/ 	.word	0x00003990
        /*055c*/ 	.word	0x00000000
        /*0560*/ 	.word	0x00000000
        /*0564*/ 	.short	0x010a
        /*0566*/ 	.byte	0xff
	.zero		1


	//   ....[66]....
        /*0568*/ 	.word	0x00003a00
        /*056c*/ 	.word	0x000000ff
        /*0570*/ 	.word	0x00000000
        /*0574*/ 	.short	0x0101
        /*0576*/ 	.byte	0x04
	.zero		1


	//   ....[67]....
        /*0578*/ 	.word	0x00003a40
        /*057c*/ 	.word	0x000000ff
        /*0580*/ 	.word	0x000000f0
        /*0584*/ 	.short	0x010a
        /*0586*/ 	.byte	0x06
	.zero		1


	//   ....[68]....
        /*0588*/ 	.word	0x00003aa0
        /*058c*/ 	.word	0x000000ff
        /*0590*/ 	.word	0x00000000
        /*0594*/ 	.short	0x0101
        /*0596*/ 	.byte	0x04
	.zero		1


	//   ....[69]....
        /*0598*/ 	.word	0x00003f00
        /*059c*/ 	.word	0x00000000
        /*05a0*/ 	.word	0x00000090
        /*05a4*/ 	.short	0x010a
        /*05a6*/ 	.byte	0xff
	.zero		1


	//   ....[70]....
        /*05a8*/ 	.word	0x00003fc0
        /*05ac*/ 	.word	0x00000000
        /*05b0*/ 	.word	0x00000000
        /*05b4*/ 	.short	0x0101
        /*05b6*/ 	.byte	0xff
	.zero		1


	//   ....[71]....
        /*05b8*/ 	.word	0x000042e0
        /*05bc*/ 	.word	0x000000ff
        /*05c0*/ 	.word	0x00000088
        /*05c4*/ 	.short	0x010a
        /*05c6*/ 	.byte	0x06
	.zero		1


	//   ....[72]....
        /*05c8*/ 	.word	0x000044d0
        /*05cc*/ 	.word	0x000000ff
        /*05d0*/ 	.word	0x00000060
        /*05d4*/ 	.short	0x010a
        /*05d6*/ 	.byte	0x06
	.zero		1


	//   ....[73]....
        /*05d8*/ 	.word	0x000047a0
        /*05dc*/ 	.word	0x000000ff
        /*05e0*/ 	.word	0x00000040
        /*05e4*/ 	.short	0x010b
        /*05e6*/ 	.byte	0x06
	.zero		1


	//   ....[74]....
        /*05e8*/ 	.word	0x000047b0
        /*05ec*/ 	.word	0x000000ff
        /*05f0*/ 	.word	0x00000000
        /*05f4*/ 	.short	0x0101
        /*05f6*/ 	.byte	0x15
	.zero		1


	//   ....[75]....
        /*05f8*/ 	.word	0x000047c0
        /*05fc*/ 	.word	0x000000ff
        /*0600*/ 	.word	0x00000068
        /*0604*/ 	.short	0x010a
        /*0606*/ 	.byte	0x06
	.zero		1


	//   ....[76]....
        /*0608*/ 	.word	0x00004a60
        /*060c*/ 	.word	0x000000ff
        /*0610*/ 	.word	0x00000048
        /*0614*/ 	.short	0x010b
        /*0616*/ 	.byte	0x06
	.zero		1


	//   ....[77]....
        /*0618*/ 	.word	0x00004a70
        /*061c*/ 	.word	0x000000ff
        /*0620*/ 	.word	0x00000000
        /*0624*/ 	.short	0x0101
        /*0626*/ 	.byte	0x15
	.zero		1


	//   ....[78]....
        /*0628*/ 	.word	0x00004a80
        /*062c*/ 	.word	0x000000ff
        /*0630*/ 	.word	0x00000070
        /*0634*/ 	.short	0x010a
        /*0636*/ 	.byte	0x06
	.zero		1


	//   ....[79]....
        /*0638*/ 	.word	0x00004dd0
        /*063c*/ 	.word	0x000000ff
        /*0640*/ 	.word	0x00000050
        /*0644*/ 	.short	0x010b
        /*0646*/ 	.byte	0x06
	.zero		1


	//   ....[80]....
        /*0648*/ 	.word	0x00004e30
        /*064c*/ 	.word	0x000000ff
        /*0650*/ 	.word	0x00000000
        /*0654*/ 	.short	0x0101
        /*0656*/ 	.byte	0x15
	.zero		1


	//   ....[81]....
        /*0658*/ 	.word	0x00004e40
        /*065c*/ 	.word	0x000000ff
        /*0660*/ 	.word	0x00000078
        /*0664*/ 	.short	0x010a
        /*0666*/ 	.byte	0x06
	.zero		1


	//   ....[82]....
        /*0668*/ 	.word	0x00005140
        /*066c*/ 	.word	0x000000ff
        /*0670*/ 	.word	0x00000058
        /*0674*/ 	.short	0x010b
        /*0676*/ 	.byte	0x06
	.zero		1


	//   ....[83]....
        /*0678*/ 	.word	0x00005160
        /*067c*/ 	.word	0x000000ff
        /*0680*/ 	.word	0x00000000
        /*0684*/ 	.short	0x0101
        /*0686*/ 	.byte	0x07
	.zero		1


	//   ....[84]....
        /*0688*/ 	.word	0x000051a0
        /*068c*/ 	.word	0x000000ff
        /*0690*/ 	.word	0x00000060
        /*0694*/ 	.short	0x010a
        /*0696*/ 	.byte	0x06
	.zero		1


	//   ....[85]....
        /*0698*/ 	.word	0x000051c0
        /*069c*/ 	.word	0x000000ff
        /*06a0*/ 	.word	0x00000068
        /*06a4*/ 	.short	0x010a
        /*06a6*/ 	.byte	0x06
	.zero		1


	//   ....[86]....
        /*06a8*/ 	.word	0x000051e0
        /*06ac*/ 	.word	0x000000ff
        /*06b0*/ 	.word	0x00000070
        /*06b4*/ 	.short	0x010a
        /*06b6*/ 	.byte	0x06
	.zero		1


	//   ....[87]....
        /*06b8*/ 	.word	0x00005220
        /*06bc*/ 	.word	0x00000000
        /*06c0*/ 	.word	0x00000078
        /*06c4*/ 	.short	0x010a
        /*06c6*/ 	.byte	0xff
	.zero		1


	//   ....[88]....
        /*06c8*/ 	.word	0x00005550
        /*06cc*/ 	.word	0x00000000
        /*06d0*/ 	.word	0x00000090
        /*06d4*/ 	.short	0x010a
        /*06d6*/ 	.byte	0xff
	.zero		1


	//   ....[89]....
        /*06d8*/ 	.word	0x00005660
        /*06dc*/ 	.word	0x00000000
        /*06e0*/ 	.word	0x00000000
        /*06e4*/ 	.short	0x0101
        /*06e6*/ 	.byte	0xff
	.zero		1


	//   ....[90]....
        /*06e8*/ 	.word	0x00006110
        /*06ec*/ 	.word	0x000000ff
        /*06f0*/ 	.word	0x00000040
        /*06f4*/ 	.short	0x010a
        /*06f6*/ 	.byte	0x30
	.zero		1


	//   ....[91]....
        /*06f8*/ 	.word	0x00006190
        /*06fc*/ 	.word	0x0000006e
        /*0700*/ 	.word	0x000000b0
        /*0704*/ 	.short	0x010a
        /*0706*/ 	.byte	0xff
	.zero		1


	//   ....[92]....
        /*0708*/ 	.word	0x00006300
        /*070c*/ 	.word	0x000000ff
        /*0710*/ 	.word	0x00000040
        /*0714*/ 	.short	0x010a
        /*0716*/ 	.byte	0x30
	.zero		1


	//   ....[93]....
        /*0718*/ 	.word	0x000065b0
        /*071c*/ 	.word	0x0000006e
        /*0720*/ 	.word	0x000000b0
        /*0724*/ 	.short	0x010a
        /*0726*/ 	.byte	0xff
	.zero		1


	//   ....[94]....
        /*0728*/ 	.word	0x00007020
        /*072c*/ 	.word	0x00000000
        /*0730*/ 	.word	0x00000000
        /*0734*/ 	.short	0x0101
        /*0736*/ 	.byte	0xff
	.zero		1


	//   ....[95]....
        /*0738*/ 	.word	0x00007030
        /*073c*/ 	.word	0x00000003
        /*0740*/ 	.word	0x00000040
        /*0744*/ 	.short	0x010a
        /*0746*/ 	.byte	0xff
	.zero		1


	//   ....[96]....
        /*0748*/ 	.word	0x000070f0
        /*074c*/ 	.word	0x00000003
        /*0750*/ 	.word	0x00000040
        /*0754*/ 	.short	0x010a
        /*0756*/ 	.byte	0xff
	.zero		1


	//   ....[97]....
        /*0758*/ 	.word	0x00007df0
        /*075c*/ 	.word	0x00000000
        /*0760*/ 	.word	0x00000000
        /*0764*/ 	.short	0x0101
        /*0766*/ 	.byte	0xff
	.zero		1


	//   ....[98]....
        /*0768*/ 	.word	0x00007e10
        /*076c*/ 	.word	0x00000003
        /*0770*/ 	.word	0x00000040
        /*0774*/ 	.short	0x010a
        /*0776*/ 	.byte	0xff
	.zero		1


	//   ....[99]....
        /*0778*/ 	.word	0x00007ec0
        /*077c*/ 	.word	0x00000003
        /*0780*/ 	.word	0x00000040
        /*0784*/ 	.short	0x010a
        /*0786*/ 	.byte	0xff
	.zero		1


	//   ....[100]....
        /*0788*/ 	.word	0x00008bc0
        /*078c*/ 	.word	0x00000000
        /*0790*/ 	.word	0x00000000
        /*0794*/ 	.short	0x0101
        /*0796*/ 	.byte	0xff
	.zero		1


	//   ....[101]....
        /*0798*/ 	.word	0x00008be0
        /*079c*/ 	.word	0x00000072
        /*07a0*/ 	.word	0x00000040
        /*07a4*/ 	.short	0x010a
        /*07a6*/ 	.byte	0xff
	.zero		1


	//   ....[102]....
        /*07a8*/ 	.word	0x00008c90
        /*07ac*/ 	.word	0x00000072
        /*07b0*/ 	.word	0x00000040
        /*07b4*/ 	.short	0x010a
        /*07b6*/ 	.byte	0xff
	.zero		1


	//   ....[103]....
        /*07b8*/ 	.word	0x000090e0
        /*07bc*/ 	.word	0x00000000
        /*07c0*/ 	.word	0x00000000
        /*07c4*/ 	.short	0x0101
        /*07c6*/ 	.byte	0xff
	.zero		1


	//   ....[104]....
        /*07c8*/ 	.word	0x000099d0
        /*07cc*/ 	.word	0x00000003
        /*07d0*/ 	.word	0x00000000
        /*07d4*/ 	.short	0x0101
        /*07d6*/ 	.byte	0xff
	.zero		1


	//   ....[105]....
        /*07d8*/ 	.word	0x00009c40
        /*07dc*/ 	.word	0x000000ff
        /*07e0*/ 	.word	0x00000000
        /*07e4*/ 	.short	0x0101
        /*07e6*/ 	.byte	0x04
	.zero		1


	//   ....[106]....
        /*07e8*/ 	.word	0x00009c60
        /*07ec*/ 	.word	0x00000005
        /*07f0*/ 	.word	0x000000e0
        /*07f4*/ 	.short	0x010a
        /*07f6*/ 	.byte	0xff
	.zero		1


	//   ....[107]....
        /*07f8*/ 	.word	0x00009cc0
        /*07fc*/ 	.word	0x00000004
        /*0800*/ 	.word	0x00000020
        /*0804*/ 	.short	0x010a
        /*0806*/ 	.byte	0xff
	.zero		1


	//   ....[108]....
        /*0808*/ 	.word	0x00009d10
        /*080c*/ 	.word	0x00000008
        /*0810*/ 	.word	0x00000090
        /*0814*/ 	.short	0x010a
        /*0816*/ 	.byte	0xff
	.zero		1


	//   ....[109]....
        /*0818*/ 	.word	0x00009d70
        /*081c*/ 	.word	0x00000000
        /*0820*/ 	.word	0x00000000
        /*0824*/ 	.short	0x010a
        /*0826*/ 	.byte	0xff
	.zero		1


	//   ....[110]....
        /*0828*/ 	.word	0x00009dd0
        /*082c*/ 	.word	0x00000000
        /*0830*/ 	.word	0x00000000
        /*0834*/ 	.short	0x010a
        /*0836*/ 	.byte	0xff
	.zero		1


	//   ....[111]....
        /*0838*/ 	.word	0x00009e30
        /*083c*/ 	.word	0x00000000
        /*0840*/ 	.word	0x00000000
        /*0844*/ 	.short	0x010a
        /*0846*/ 	.byte	0xff
	.zero		1


	//   ....[112]....
        /*0848*/ 	.word	0x00009e80
        /*084c*/ 	.word	0x00000000
        /*0850*/ 	.word	0x000000d0
        /*0854*/ 	.short	0x010a
        /*0856*/ 	.byte	0xff
	.zero		1


	//   ....[113]....
        /*0858*/ 	.word	0x00009ee0
        /*085c*/ 	.word	0x00000000
        /*0860*/ 	.word	0x000000a0
        /*0864*/ 	.short	0x010a
        /*0866*/ 	.byte	0xff
	.zero		1


	//   ....[114]....
        /*0868*/ 	.word	0x00009f30
        /*086c*/ 	.word	0x00000000
        /*0870*/ 	.word	0x00000090
        /*0874*/ 	.short	0x010a
        /*0876*/ 	.byte	0xff
	.zero		1


	//   ....[115]....
        /*0878*/ 	.word	0x00009f90
        /*087c*/ 	.word	0x00000000
        /*0880*/ 	.word	0x000000a0
        /*0884*/ 	.short	0x010a
        /*0886*/ 	.byte	0xff
	.zero		1


	//   ....[116]....
        /*0888*/ 	.word	0x00009ff0
        /*088c*/ 	.word	0x00000004
        /*0890*/ 	.word	0x00000008
        /*0894*/ 	.short	0x010a
        /*0896*/ 	.byte	0xff
	.zero		1


	//   ....[117]....
        /*0898*/ 	.word	0x0000a0d0
        /*089c*/ 	.word	0x00000002
        /*08a0*/ 	.word	0x00000008
        /*08a4*/ 	.short	0x010a
        /*08a6*/ 	.byte	0xff
	.zero		1


	//   ....[118]....
        /*08a8*/ 	.word	0x0000a120
        /*08ac*/ 	.word	0x00000000
        /*08b0*/ 	.word	0x00000090
        /*08b4*/ 	.short	0x010a
        /*08b6*/ 	.byte	0xff
	.zero		1


	//   ....[119]....
        /*08b8*/ 	.word	0x0000a180
        /*08bc*/ 	.word	0x00000000
        /*08c0*/ 	.word	0x000000c0
        /*08c4*/ 	.short	0x010a
        /*08c6*/ 	.byte	0xff
	.zero		1


	//   ....[120]....
        /*08c8*/ 	.word	0x0000a1e0
        /*08cc*/ 	.word	0x00000000
        /*08d0*/ 	.word	0x00000000
        /*08d4*/ 	.short	0x010a
        /*08d6*/ 	.byte	0xff
	.zero		1


	//   ....[121]....
        /*08d8*/ 	.word	0x0000a240
        /*08dc*/ 	.word	0x00000000
        /*08e0*/ 	.word	0x00000000
        /*08e4*/ 	.short	0x010a
        /*08e6*/ 	.byte	0xff
	.zero		1


	//   ....[122]....
        /*08e8*/ 	.word	0x0000a2a0
        /*08ec*/ 	.word	0x00000000
        /*08f0*/ 	.word	0x000000f0
        /*08f4*/ 	.short	0x010a
        /*08f6*/ 	.byte	0xff
	.zero		1


	//   ....[123]....
        /*08f8*/ 	.word	0x0000a2f0
        /*08fc*/ 	.word	0x00000000
        /*0900*/ 	.word	0x00000090
        /*0904*/ 	.short	0x010a
        /*0906*/ 	.byte	0xff
	.zero		1


	//   ....[124]....
        /*0908*/ 	.word	0x0000a350
        /*090c*/ 	.word	0x00000000
        /*0910*/ 	.word	0x00000088
        /*0914*/ 	.short	0x010a
        /*0916*/ 	.byte	0xff
	.zero		1


	//   ....[125]....
        /*0918*/ 	.word	0x0000a3b0
        /*091c*/ 	.word	0x00000000
        /*0920*/ 	.word	0x00000060
        /*0924*/ 	.short	0x010a
        /*0926*/ 	.byte	0xff
	.zero		1


	//   ....[126]....
        /*0928*/ 	.word	0x0000a410
        /*092c*/ 	.word	0x00000000
        /*0930*/ 	.word	0x00000068
        /*0934*/ 	.short	0x010a
        /*0936*/ 	.byte	0xff
	.zero		1


	//   ....[127]....
        /*0938*/ 	.word	0x0000a470
        /*093c*/ 	.word	0x00000000
        /*0940*/ 	.word	0x00000070
        /*0944*/ 	.short	0x010a
        /*0946*/ 	.byte	0xff
	.zero		1


	//   ....[128]....
        /*0948*/ 	.word	0x0000a4d0
        /*094c*/ 	.word	0x00000000
        /*0950*/ 	.word	0x00000078
        /*0954*/ 	.short	0x010a
        /*0956*/ 	.byte	0xff
	.zero		1


	//   ....[129]....
        /*0958*/ 	.word	0x0000a530
        /*095c*/ 	.word	0x00000000
        /*0960*/ 	.word	0x00000060
        /*0964*/ 	.short	0x010a
        /*0966*/ 	.byte	0xff
	.zero		1


	//   ....[130]....
        /*0968*/ 	.word	0x0000a590
        /*096c*/ 	.word	0x00000000
        /*0970*/ 	.word	0x00000068
        /*0974*/ 	.short	0x010a
        /*0976*/ 	.byte	0xff
	.zero		1


	//   ....[131]....
        /*0978*/ 	.word	0x0000a5f0
        /*097c*/ 	.word	0x00000000
        /*0980*/ 	.word	0x00000070
        /*0984*/ 	.short	0x010a
        /*0986*/ 	.byte	0xff
	.zero		1


	//   ....[132]....
        /*0988*/ 	.word	0x0000a640
        /*098c*/ 	.word	0x00000000
        /*0990*/ 	.word	0x00000090
        /*0994*/ 	.short	0x010a
        /*0996*/ 	.byte	0xff
	.zero		1


	//   ....[133]....
        /*0998*/ 	.word	0x0000a6a0
        /*099c*/ 	.word	0x00000000
        /*09a0*/ 	.word	0x00000040
        /*09a4*/ 	.short	0x010a
        /*09a6*/ 	.byte	0xff
	.zero		1


	//   ....[134]....
        /*09a8*/ 	.word	0x0000a6f0
        /*09ac*/ 	.word	0x0000006e
        /*09b0*/ 	.word	0x000000b0
        /*09b4*/ 	.short	0x010a
        /*09b6*/ 	.byte	0xff
	.zero		1


	//   ....[135]....
        /*09b8*/ 	.word	0x0000a740
        /*09bc*/ 	.word	0x00000003
        /*09c0*/ 	.word	0x00000040
        /*09c4*/ 	.short	0x010a
        /*09c6*/ 	.byte	0xff
	.zero		1


	//   ....[136]....
        /*09c8*/ 	.word	0x0000a790
        /*09cc*/ 	.word	0x00000003
        /*09d0*/ 	.word	0x00000040
        /*09d4*/ 	.short	0x010a
        /*09d6*/ 	.byte	0xff
	.zero		1


	//   ....[137]....
        /*09d8*/ 	.word	0x0000a7e0
        /*09dc*/ 	.word	0x00000072
        /*09e0*/ 	.word	0x00000040
        /*09e4*/ 	.short	0x010a
        /*09e6*/ 	.byte	0xff
	.zero		1


	//----- nvinfo : EIATTR_NUM_MBARRIERS
	.align		4
.L_47:
        /*09e8*/ 	.byte	0x03, 0x38
        /*09ea*/ 	.short	0x001f


	//----- nvinfo : EIATTR_EXIT_INSTR_OFFSETS
	.align		4
        /*09ec*/ 	.byte	0x04, 0x1c
        /*09ee*/ 	.short	(.L_49 - .L_48)


	//   ....[0]....
.L_48:
        /*09f0*/ 	.word	0x00002410


	//   ....[1]....
        /*09f4*/ 	.word	0x00002910


	//   ....[2]....
        /*09f8*/ 	.word	0x00002970


	//   ....[3]....
        /*09fc*/ 	.word	0x00003cc0


	//   ....[4]....
        /*0a00*/ 	.word	0x00005250


	//   ....[5]....
        /*0a04*/ 	.word	0x00005290


	//   ....[6]....
        /*0a08*/ 	.word	0x00009b30


	//   ....[7]....
        /*0a0c*/ 	.word	0x00009bb0


	//   ....[8]....
        /*0a10*/ 	.word	0x00009be0


	//   ....[9]....
        /*0a14*/ 	.word	0x00009c50


	//----- nvinfo : EIATTR_MAX_THREADS
	.align		4
.L_49:
        /*0a18*/ 	.byte	0x04, 0x05
        /*0a1a*/ 	.short	(.L_51 - .L_50)
.L_50:
        /*0a1c*/ 	.word	0x00000100
        /*0a20*/ 	.word	0x00000001
        /*0a24*/ 	.word	0x00000001


	//----- nvinfo : EIATTR_CRS_STACK_SIZE
	.align		4
.L_51:
        /*0a28*/ 	.byte	0x04, 0x1e
        /*0a2a*/ 	.short	(.L_53 - .L_52)
.L_52:
        /*0a2c*/ 	.word	0x00000000


	//----- nvinfo : EIATTR_CBANK_PARAM_SIZE
	.align		4
.L_53:
        /*0a30*/ 	.byte	0x03, 0x19
        /*0a32*/ 	.short	0x0a00


	//----- nvinfo : EIATTR_PARAM_CBANK
	.align		4
        /*0a34*/ 	.byte	0x04, 0x0a
        /*0a36*/ 	.short	(.L_55 - .L_54)
	.align		4
.L_54:
        /*0a38*/ 	.word	index@(.nv.constant0._ZN7cutlass13device_kernelINS_4gemm6kernel13GemmUniversalIN4cute5tupleIJiiiiEEENS1_10collective13CollectiveMmaINS1_41MainloopSm100TmaUmmaWarpSpecializedSparseILi4ELi2ELi2ENS5_IJNS4_1CILi2EEENSA_ILi1EEESC_EEEEENS5_IJNSA_ILi256EEENSA_ILi128EEESG_EEENS_6half_tENS5_IJNS4_6LayoutINS5_IJiNS5_IJSB_iEEEiEEENS5_IJlNS5_IJSC_SB_EEElEEEEENSJ_INS5_IJNS5_IJNS5_IJNSA_ILi8EEESB_SP_EEEiEEENS5_IJNS5_IJNSA_ILi16EEESB_NSA_ILi4EEEEEEiEEEiEEENS5_IJNS5_IJNS5_IJSG_SS_NSA_ILi2048EEEEEENSA_ILi16384EEEEEENS5_IJNS5_IJSC_NSA_ILi1024EEENSA_ILi32EEEEEElEEElEEEEEEEESI_NS5_IJlSC_lEEENS4_8TiledMMAINS4_8MMA_AtomIJNS4_33SM100_MMA_F16BF16_2x1SM_SS_SPARSEISI_SI_fLi256ELi128ELNS4_4UMMA5MajorE0ELS1D_0ELNS1C_7ScaleInE0ELS1E_0EEEEEENSJ_INS5_IJSC_SC_SC_EEENS5_IJNSA_ILi0EEES1I_S1I_EEEEENS5_IJNS4_10UnderscoreES1L_S1L_EEEEENS4_18SM100_TMA_2SM_LOADENS4_14ComposedLayoutINS4_7SwizzleILi3ELi4ELi3EEENS4_25smem_sparse_ptr_flag_bitsILi2ELi16EEENSJ_INS5_IJNS5_IJSC_SP_EEENS5_IJSB_NSA_ILi64EEEEEEEEENS5_IJNS5_IJS1I_SG_EEESM_EEEEEEEvNS4_8identityES1O_NS1P_IS1R_NS4_18smem_ptr_flag_bitsILi16EEENSJ_INS5_IJSP_S1V_EEENS5_IJS1V_SC_EEEEEEEvS22_EENS_8epilogue10collective18CollectiveEpilogueINS2A_23Sm100TmaWarpSpecializedILi4ELi2ELi32ELb1ELb0EEEJNS5_IJSG_SG_SG_EEENS5_IJNSJ_ISG_SC_EENSJ_IS12_SC_EEEEEfNS5_IJSC_llEEEfS2J_NS2A_6fusion15FusionCallbacksIS2E_NS2K_17LinearCombinationIffffLNS_15FloatRoundStyleE2EEES2F_S2I_JEEENS4_5SM1004TMEM4LOAD26SM100_TMEM_LOAD_32dp32b32xENS4_13SM90_TMA_LOADENS1P_INS1Q_ILi2ELi5ELi2EEENS23_ILi32EEENSJ_INS5_IJS12_ST_EEENS5_IJSC_S12_EEEEEEENS4_39AutoVectorizingCopyWithAssumedAlignmentILi128EEENS4_14SM90_TMA_STOREES30_S32_S32_EEEvvEEEEvNT_6ParamsE)
        /*0a3c*/ 	.short	0x0380
        /*0a3e*/ 	.short	0x0a00


	//----- nvinfo : EIATTR_SW_WAR
	.align		4
.L_55:
        /*0a40*/ 	.byte	0x04, 0x36
        /*0a42*/ 	.short	(.L_57 - .L_56)
.L_56:
        /*0a44*/ 	.word	0x00000008
.L_57:


//--------------------- .nv.callgraph             --------------------------
	.section	.nv.callgraph,"",@"SHT_CUDA_CALLGRAPH"
	.align	4
	.sectionentsize	8
	.align		4
        /*0000*/ 	.word	0x00000000
	.align		4
        /*0004*/ 	.word	0xffffffff
	.align		4
        /*0008*/ 	.word	index@(_ZN7cutlass13device_kernelINS_4gemm6kernel13GemmUniversalIN4cute5tupleIJiiiiEEENS1_10collective13CollectiveMmaINS1_41MainloopSm100TmaUmmaWarpSpecializedSparseILi4ELi2ELi2ENS5_IJNS4_1CILi2EEENSA_ILi1EEESC_EEEEENS5_IJNSA_ILi256EEENSA_ILi128EEESG_EEENS_6half_tENS5_IJNS4_6LayoutINS5_IJiNS5_IJSB_iEEEiEEENS5_IJlNS5_IJSC_SB_EEElEEEEENSJ_INS5_IJNS5_IJNS5_IJNSA_ILi8EEESB_SP_EEEiEEENS5_IJNS5_IJNSA_ILi16EEESB_NSA_ILi4EEEEEEiEEEiEEENS5_IJNS5_IJNS5_IJSG_SS_NSA_ILi2048EEEEEENSA_ILi16384EEEEEENS5_IJNS5_IJSC_NSA_ILi1024EEENSA_ILi32EEEEEElEEElEEEEEEEESI_NS5_IJlSC_lEEENS4_8TiledMMAINS4_8MMA_AtomIJNS4_33SM100_MMA_F16BF16_2x1SM_SS_SPARSEISI_SI_fLi256ELi128ELNS4_4UMMA5MajorE0ELS1D_0ELNS1C_7ScaleInE0ELS1E_0EEEEEENSJ_INS5_IJSC_SC_SC_EEENS5_IJNSA_ILi0EEES1I_S1I_EEEEENS5_IJNS4_10UnderscoreES1L_S1L_EEEEENS4_18SM100_TMA_2SM_LOADENS4_14ComposedLayoutINS4_7SwizzleILi3ELi4ELi3EEENS4_25smem_sparse_ptr_flag_bitsILi2ELi16EEENSJ_INS5_IJNS5_IJSC_SP_EEENS5_IJSB_NSA_ILi64EEEEEEEEENS5_IJNS5_IJS1I_SG_EEESM_EEEEEEEvNS4_8identityES1O_NS1P_IS1R_NS4_18smem_ptr_flag_bitsILi16EEENSJ_INS5_IJSP_S1V_EEENS5_IJS1V_SC_EEEEEEEvS22_EENS_8epilogue10collective18CollectiveEpilogueINS2A_23Sm100TmaWarpSpecializedILi4ELi2ELi32ELb1ELb0EEEJNS5_IJSG_SG_SG_EEENS5_IJNSJ_ISG_SC_EENSJ_IS12_SC_EEEEEfNS5_IJSC_llEEEfS2J_NS2A_6fusion15FusionCallbacksIS2E_NS2K_17LinearCombinationIffffLNS_15FloatRoundStyleE2EEES2F_S2I_JEEENS4_5SM1004TMEM4LOAD26SM100_TMEM_LOAD_32dp32b32xENS4_13SM90_TMA_LOADENS1P_INS1Q_ILi2ELi5ELi2EEENS23_ILi32EEENSJ_INS5_IJS12_ST_EEENS5_IJSC_S12_EEEEEEENS4_39AutoVectorizingCopyWithAssumedAlignmentILi128EEENS4_14SM90_TMA_STOREES30_S32_S32_EEEvvEEEEvNT_6ParamsE)
	.align		4
        /*000c*/ 	.word	index@(__assertfail)
	.align		4
        /*0010*/ 	.word	0x00000000
	.align		4
        /*0014*/ 	.word	0xfffffffe
	.align		4
        /*0018*/ 	.word	0x00000000
	.align		4
        /*001c*/ 	.word	0xfffffffd
	.align		4
        /*0020*/ 	.word	0x00000000
	.align		4
        /*0024*/ 	.word	0xfffffffc


//--------------------- .nv.constant4             --------------------------
	.section	.nv.constant4,"a",@progbits
	.align	8
	.align		8
.nv.constant4:
        /*0000*/ 	.dword	__assertfail
	.align		8
        /*0008*/ 	.dword	__unnamed_1
	.align		8
        /*0010*/ 	.dword	__unnamed_2
	.align		8
        /*0018*/ 	.dword	_ZN39_INTERNAL_c3ea2536_4_k_cu_55eb6ac6_37224cuda3std3__45__cpo5beginE
	.align		8
        /*0020*/ 	.dword	_ZN39_INTERNAL_c3ea2536_4_k_cu_55eb6ac6_37224cuda3std3__45__cpo3endE
	.align		8
        /*0028*/ 	.dword	_ZN39_INTERNAL_c3ea2536_4_k_cu_55eb6ac6_37224cuda3std3__45__cpo6cbeginE
	.align		8
        /*0030*/ 	.dword	_ZN39_INTERNAL_c3ea2536_4_k_cu_55eb6ac6_37224cuda3std3__45__cpo4cendE
	.align		8
        /*0038*/ 	.dword	_ZN39_INTERNAL_c3ea2536_4_k_cu_55eb6ac6_37224cuda3std3__441_GLOBAL__N__c3ea2536_4_k_cu_55eb6ac6_37226ignoreE
	.align		8
        /*0040*/ 	.dword	_ZN39_INTERNAL_c3ea2536_4_k_cu_55eb6ac6_37224cuda3std3__419piecewise_constructE
	.align		8
        /*0048*/ 	.dword	_ZN39_INTERNAL_c3ea2536_4_k_cu_55eb6ac6_37224cuda3std3__48in_placeE
	.align		8
        /*0050*/ 	.dword	_ZN39_INTERNAL_c3ea2536_4_k_cu_55eb6ac6_37224cuda3std6ranges3__45__cpo4swapE
	.align		8
        /*0058*/ 	.dword	_ZN39_INTERNAL_c3ea2536_4_k_cu_55eb6ac6_37224cuda3std6ranges3__45__cpo9iter_moveE
	.align		8
        /*0060*/ 	.dword	_ZN39_INTERNAL_c3ea2536_4_k_cu_55eb6ac6_37224cute7productE
	.align		8
        /*0068*/ 	.dword	_ZN39_INTERNAL_c3ea2536_4_k_cu_55eb6ac6_37224cute1_E
	.align		8
        /*0070*/ 	.dword	$str$25
	.align		8
        /*0078*/ 	.dword	$str$26
	.align		8
        /*0080*/ 	.dword	$str$27
	.align		8
        /*0088*/ 	.dword	$str$28


//--------------------- .text._ZN7cutlass13device_kernelINS_4gemm6kernel13GemmUniversalIN4cute5tupleIJiiiiEEENS1_10collective13CollectiveMmaINS1_41MainloopSm100TmaUmmaWarpSpecializedSparseILi4ELi2ELi2ENS5_IJNS4_1CILi2EEENSA_ILi1EEESC_EEEEENS5_IJNSA_ILi256EEENSA_ILi128EEESG_EEENS_6half_tENS5_IJNS4_6LayoutINS5_IJiNS5_IJSB_iEEEiEEENS5_IJlNS5_IJSC_SB_EEElEEEEENSJ_INS5_IJNS5_IJNS5_IJNSA_ILi8EEESB_SP_EEEiEEENS5_IJNS5_IJNSA_ILi16EEESB_NSA_ILi4EEEEEEiEEEiEEENS5_IJNS5_IJNS5_IJSG_SS_NSA_ILi2048EEEEEENSA_ILi16384EEEEEENS5_IJNS5_IJSC_NSA_ILi1024EEENSA_ILi32EEEEEElEEElEEEEEEEESI_NS5_IJlSC_lEEENS4_8TiledMMAINS4_8MMA_AtomIJNS4_33SM100_MMA_F16BF16_2x1SM_SS_SPARSEISI_SI_fLi256ELi128ELNS4_4UMMA5MajorE0ELS1D_0ELNS1C_7ScaleInE0ELS1E_0EEEEEENSJ_INS5_IJSC_SC_SC_EEENS5_IJNSA_ILi0EEES1I_S1I_EEEEENS5_IJNS4_10UnderscoreES1L_S1L_EEEEENS4_18SM100_TMA_2SM_LOADENS4_14ComposedLayoutINS4_7SwizzleILi3ELi4ELi3EEENS4_25smem_sparse_ptr_flag_bitsILi2ELi16EEENSJ_INS5_IJNS5_IJSC_SP_EEENS5_IJSB_NSA_ILi64EEEEEEEEENS5_IJNS5_IJS1I_SG_EEESM_EEEEEEEvNS4_8identityES1O_NS1P_IS1R_NS4_18smem_ptr_flag_bitsILi16EEENSJ_INS5_IJSP_S1V_EEENS5_IJS1V_SC_EEEEEEEvS22_EENS_8epilogue10collective18CollectiveEpilogueINS2A_23Sm100TmaWarpSpecializedILi4ELi2ELi32ELb1ELb0EEEJNS5_IJSG_SG_SG_EEENS5_IJNSJ_ISG_SC_EENSJ_IS12_SC_EEEEEfNS5_IJSC_llEEEfS2J_NS2A_6fusion15FusionCallbacksIS2E_NS2K_17LinearCombinationIffffLNS_15FloatRoundStyleE2EEES2F_S2I_JEEENS4_5SM1004TMEM4LOAD26SM100_TMEM_LOAD_32dp32b32xENS4_13SM90_TMA_LOADENS1P_INS1Q_ILi2ELi5ELi2EEENS23_ILi32EEENSJ_INS5_IJS12_ST_EEENS5_IJSC_S12_EEEEEEENS4_39AutoVectorizingCopyWithAssumedAlignmentILi128EEENS4_14SM90_TMA_STOREES30_S32_S32_EEEvvEEEEvNT_6ParamsE --------------------------
	.section	.text._ZN7cutlass13device_kernelINS_4gemm6kernel13GemmUniversalIN4cute5tupleIJiiiiEEENS1_10collective13CollectiveMmaINS1_41MainloopSm100TmaUmmaWarpSpecializedSparseILi4ELi2ELi2ENS5_IJNS4_1CILi2EEENSA_ILi1EEESC_EEEEENS5_IJNSA_ILi256EEENSA_ILi128EEESG_EEENS_6half_tENS5_IJNS4_6LayoutINS5_IJiNS5_IJSB_iEEEiEEENS5_IJlNS5_IJSC_SB_EEElEEEEENSJ_INS5_IJNS5_IJNS5_IJNSA_ILi8EEESB_SP_EEEiEEENS5_IJNS5_IJNSA_ILi16EEESB_NSA_ILi4EEEEEEiEEEiEEENS5_IJNS5_IJNS5_IJSG_SS_NSA_ILi2048EEEEEENSA_ILi16384EEEEEENS5_IJNS5_IJSC_NSA_ILi1024EEENSA_ILi32EEEEEElEEElEEEEEEEESI_NS5_IJlSC_lEEENS4_8TiledMMAINS4_8MMA_AtomIJNS4_33SM100_MMA_F16BF16_2x1SM_SS_SPARSEISI_SI_fLi256ELi128ELNS4_4UMMA5MajorE0ELS1D_0ELNS1C_7ScaleInE0ELS1E_0EEEEEENSJ_INS5_IJSC_SC_SC_EEENS5_IJNSA_ILi0EEES1I_S1I_EEEEENS5_IJNS4_10UnderscoreES1L_S1L_EEEEENS4_18SM100_TMA_2SM_LOADENS4_14ComposedLayoutINS4_7SwizzleILi3ELi4ELi3EEENS4_25smem_sparse_ptr_flag_bitsILi2ELi16EEENSJ_INS5_IJNS5_IJSC_SP_EEENS5_IJSB_NSA_ILi64EEEEEEEEENS5_IJNS5_IJS1I_SG_EEESM_EEEEEEEvNS4_8identityES1O_NS1P_IS1R_NS4_18smem_ptr_flag_bitsILi16EEENSJ_INS5_IJSP_S1V_EEENS5_IJS1V_SC_EEEEEEEvS22_EENS_8epilogue10collective18CollectiveEpilogueINS2A_23Sm100TmaWarpSpecializedILi4ELi2ELi32ELb1ELb0EEEJNS5_IJSG_SG_SG_EEENS5_IJNSJ_ISG_SC_EENSJ_IS12_SC_EEEEEfNS5_IJSC_llEEEfS2J_NS2A_6fusion15FusionCallbacksIS2E_NS2K_17LinearCombinationIffffLNS_15FloatRoundStyleE2EEES2F_S2I_JEEENS4_5SM1004TMEM4LOAD26SM100_TMEM_LOAD_32dp32b32xENS4_13SM90_TMA_LOADENS1P_INS1Q_ILi2ELi5ELi2EEENS23_ILi32EEENSJ_INS5_IJS12_ST_EEENS5_IJSC_S12_EEEEEEENS4_39AutoVectorizingCopyWithAssumedAlignmentILi128EEENS4_14SM90_TMA_STOREES30_S32_S32_EEEvvEEEEvNT_6ParamsE,"ax",@progbits
	.align	128
.text._ZN7cutlass13device_kernelINS_4gemm6kernel13GemmUniversalIN4cute5tupleIJiiiiEEENS1_10collective13CollectiveMmaINS1_41MainloopSm100TmaUmmaWarpSpecializedSparseILi4ELi2ELi2ENS5_IJNS4_1CILi2EEENSA_ILi1EEESC_EEEEENS5_IJNSA_ILi256EEENSA_ILi128EEESG_EEENS_6half_tENS5_IJNS4_6LayoutINS5_IJiNS5_IJSB_iEEEiEEENS5_IJlNS5_IJSC_SB_EEElEEEEENSJ_INS5_IJNS5_IJNS5_IJNSA_ILi8EEESB_SP_EEEiEEENS5_IJNS5_IJNSA_ILi16EEESB_NSA_ILi4EEEEEEiEEEiEEENS5_IJNS5_IJNS5_IJSG_SS_NSA_ILi2048EEEEEENSA_ILi16384EEEEEENS5_IJNS5_IJSC_NSA_ILi1024EEENSA_ILi32EEEEEElEEElEEEEEEEESI_NS5_IJlSC_lEEENS4_8TiledMMAINS4_8MMA_AtomIJNS4_33SM100_MMA_F16BF16_2x1SM_SS_SPARSEISI_SI_fLi256ELi128ELNS4_4UMMA5MajorE0ELS1D_0ELNS1C_7ScaleInE0ELS1E_0EEEEEENSJ_INS5_IJSC_SC_SC_EEENS5_IJNSA_ILi0EEES1I_S1I_EEEEENS5_IJNS4_10UnderscoreES1L_S1L_EEEEENS4_18SM100_TMA_2SM_LOADENS4_14ComposedLayoutINS4_7SwizzleILi3ELi4ELi3EEENS4_25smem_sparse_ptr_flag_bitsILi2ELi16EEENSJ_INS5_IJNS5_IJSC_SP_EEENS5_IJSB_NSA_ILi64EEEEEEEEENS5_IJNS5_IJS1I_SG_EEESM_EEEEEEEvNS4_8identityES1O_NS1P_IS1R_NS4_18smem_ptr_flag_bitsILi16EEENSJ_INS5_IJSP_S1V_EEENS5_IJS1V_SC_EEEEEEEvS22_EENS_8epilogue10collective18CollectiveEpilogueINS2A_23Sm100TmaWarpSpecializedILi4ELi2ELi32ELb1ELb0EEEJNS5_IJSG_SG_SG_EEENS5_IJNSJ_ISG_SC_EENSJ_IS12_SC_EEEEEfNS5_IJSC_llEEEfS2J_NS2A_6fusion15FusionCallbacksIS2E_NS2K_17LinearCombinationIffffLNS_15FloatRoundStyleE2EEES2F_S2I_JEEENS4_5SM1004TMEM4LOAD26SM100_TMEM_LOAD_32dp32b32xENS4_13SM90_TMA_LOADENS1P_INS1Q_ILi2ELi5ELi2EEENS23_ILi32EEENSJ_INS5_IJS12_ST_EEENS5_IJSC_S12_EEEEEEENS4_39AutoVectorizingCopyWithAssumedAlignmentILi128EEENS4_14SM90_TMA_STOREES30_S32_S32_EEEvvEEEEvNT_6ParamsE:
        .type           _ZN7cutlass13device_kernelINS_4gemm6kernel13GemmUniversalIN4cute5tupleIJiiiiEEENS1_10collective13CollectiveMmaINS1_41MainloopSm100TmaUmmaWarpSpecializedSparseILi4ELi2ELi2ENS5_IJNS4_1CILi2EEENSA_ILi1EEESC_EEEEENS5_IJNSA_ILi256EEENSA_ILi128EEESG_EEENS_6half_tENS5_IJNS4_6LayoutINS5_IJiNS5_IJSB_iEEEiEEENS5_IJlNS5_IJSC_SB_EEElEEEEENSJ_INS5_IJNS5_IJNS5_IJNSA_ILi8EEESB_SP_EEEiEEENS5_IJNS5_IJNSA_ILi16EEESB_NSA_ILi4EEEEEEiEEEiEEENS5_IJNS5_IJNS5_IJSG_SS_NSA_ILi2048EEEEEENSA_ILi16384EEEEEENS5_IJNS5_IJSC_NSA_ILi1024EEENSA_ILi32EEEEEElEEElEEEEEEEESI_NS5_IJlSC_lEEENS4_8TiledMMAINS4_8MMA_AtomIJNS4_33SM100_MMA_F16BF16_2x1SM_SS_SPARSEISI_SI_fLi256ELi128ELNS4_4UMMA5MajorE0ELS1D_0ELNS1C_7ScaleInE0ELS1E_0EEEEEENSJ_INS5_IJSC_SC_SC_EEENS5_IJNSA_ILi0EEES1I_S1I_EEEEENS5_IJNS4_10UnderscoreES1L_S1L_EEEEENS4_18SM100_TMA_2SM_LOADENS4_14ComposedLayoutINS4_7SwizzleILi3ELi4ELi3EEENS4_25smem_sparse_ptr_flag_bitsILi2ELi16EEENSJ_INS5_IJNS5_IJSC_SP_EEENS5_IJSB_NSA_ILi64EEEEEEEEENS5_IJNS5_IJS1I_SG_EEESM_EEEEEEEvNS4_8identityES1O_NS1P_IS1R_NS4_18smem_ptr_flag_bitsILi16EEENSJ_INS5_IJSP_S1V_EEENS5_IJS1V_SC_EEEEEEEvS22_EENS_8epilogue10collective18CollectiveEpilogueINS2A_23Sm100TmaWarpSpecializedILi4ELi2ELi32ELb1ELb0EEEJNS5_IJSG_SG_SG_EEENS5_IJNSJ_ISG_SC_EENSJ_IS12_SC_EEEEEfNS5_IJSC_llEEEfS2J_NS2A_6fusion15FusionCallbacksIS2E_NS2K_17LinearCombinationIffffLNS_15FloatRoundStyleE2EEES2F_S2I_JEEENS4_5SM1004TMEM4LOAD26SM100_TMEM_LOAD_32dp32b32xENS4_13SM90_TMA_LOADENS1P_INS1Q_ILi2ELi5ELi2EEENS23_ILi32EEENSJ_INS5_IJS12_ST_EEENS5_IJSC_S12_EEEEEEENS4_39AutoVectorizingCopyWithAssumedAlignmentILi128EEENS4_14SM90_TMA_STOREES30_S32_S32_EEEvvEEEEvNT_6ParamsE,@function
        .size           _ZN7cutlass13device_kernelINS_4gemm6kernel13GemmUniversalIN4cute5tupleIJiiiiEEENS1_10collective13CollectiveMmaINS1_41MainloopSm100TmaUmmaWarpSpecializedSparseILi4ELi2ELi2ENS5_IJNS4_1CILi2EEENSA_ILi1EEESC_EEEEENS5_IJNSA_ILi256EEENSA_ILi128EEESG_EEENS_6half_tENS5_IJNS4_6LayoutINS5_IJiNS5_IJSB_iEEEiEEENS5_IJlNS5_IJSC_SB_EEElEEEEENSJ_INS5_IJNS5_IJNS5_IJNSA_ILi8EEESB_SP_EEEiEEENS5_IJNS5_IJNSA_ILi16EEESB_NSA_ILi4EEEEEEiEEEiEEENS5_IJNS5_IJNS5_IJSG_SS_NSA_ILi2048EEEEEENSA_ILi16384EEEEEENS5_IJNS5_IJSC_NSA_ILi1024EEENSA_ILi32EEEEEElEEElEEEEEEEESI_NS5_IJlSC_lEEENS4_8TiledMMAINS4_8MMA_AtomIJNS4_33SM100_MMA_F16BF16_2x1SM_SS_SPARSEISI_SI_fLi256ELi128ELNS4_4UMMA5MajorE0ELS1D_0ELNS1C_7ScaleInE0ELS1E_0EEEEEENSJ_INS5_IJSC_SC_SC_EEENS5_IJNSA_ILi0EEES1I_S1I_EEEEENS5_IJNS4_10UnderscoreES1L_S1L_EEEEENS4_18SM100_TMA_2SM_LOADENS4_14ComposedLayoutINS4_7SwizzleILi3ELi4ELi3EEENS4_25smem_sparse_ptr_flag_bitsILi2ELi16EEENSJ_INS5_IJNS5_IJSC_SP_EEENS5_IJSB_NSA_ILi64EEEEEEEEENS5_IJNS5_IJS1I_SG_EEESM_EEEEEEEvNS4_8identityES1O_NS1P_IS1R_NS4_18smem_ptr_flag_bitsILi16EEENSJ_INS5_IJSP_S1V_EEENS5_IJS1V_SC_EEEEEEEvS22_EENS_8epilogue10collective18CollectiveEpilogueINS2A_23Sm100TmaWarpSpecializedILi4ELi2ELi32ELb1ELb0EEEJNS5_IJSG_SG_SG_EEENS5_IJNSJ_ISG_SC_EENSJ_IS12_SC_EEEEEfNS5_IJSC_llEEEfS2J_NS2A_6fusion15FusionCallbacksIS2E_NS2K_17LinearCombinationIffffLNS_15FloatRoundStyleE2EEES2F_S2I_JEEENS4_5SM1004TMEM4LOAD26SM100_TMEM_LOAD_32dp32b32xENS4_13SM90_TMA_LOADENS1P_INS1Q_ILi2ELi5ELi2EEENS23_ILi32EEENSJ_INS5_IJS12_ST_EEENS5_IJSC_S12_EEEEEEENS4_39AutoVectorizingCopyWithAssumedAlignmentILi128EEENS4_14SM90_TMA_STOREES30_S32_S32_EEEvvEEEEvNT_6ParamsE,(.L_x_180 - _ZN7cutlass13device_kernelINS_4gemm6kernel13GemmUniversalIN4cute5tupleIJiiiiEEENS1_10collective13CollectiveMmaINS1_41MainloopSm100TmaUmmaWarpSpecializedSparseILi4ELi2ELi2ENS5_IJNS4_1CILi2EEENSA_ILi1EEESC_EEEEENS5_IJNSA_ILi256EEENSA_ILi128EEESG_EEENS_6half_tENS5_IJNS4_6LayoutINS5_IJiNS5_IJSB_iEEEiEEENS5_IJlNS5_IJSC_SB_EEElEEEEENSJ_INS5_IJNS5_IJNS5_IJNSA_ILi8EEESB_SP_EEEiEEENS5_IJNS5_IJNSA_ILi16EEESB_NSA_ILi4EEEEEEiEEEiEEENS5_IJNS5_IJNS5_IJSG_SS_NSA_ILi2048EEEEEENSA_ILi16384EEEEEENS5_IJNS5_IJSC_NSA_ILi1024EEENSA_ILi32EEEEEElEEElEEEEEEEESI_NS5_IJlSC_lEEENS4_8TiledMMAINS4_8MMA_AtomIJNS4_33SM100_MMA_F16BF16_2x1SM_SS_SPARSEISI_SI_fLi256ELi128ELNS4_4UMMA5MajorE0ELS1D_0ELNS1C_7ScaleInE0ELS1E_0EEEEEENSJ_INS5_IJSC_SC_SC_EEENS5_IJNSA_ILi0EEES1I_S1I_EEEEENS5_IJNS4_10UnderscoreES1L_S1L_EEEEENS4_18SM100_TMA_2SM_LOADENS4_14ComposedLayoutINS4_7SwizzleILi3ELi4ELi3EEENS4_25smem_sparse_ptr_flag_bitsILi2ELi16EEENSJ_INS5_IJNS5_IJSC_SP_EEENS5_IJSB_NSA_ILi64EEEEEEEEENS5_IJNS5_IJS1I_SG_EEESM_EEEEEEEvNS4_8identityES1O_NS1P_IS1R_NS4_18smem_ptr_flag_bitsILi16EEENSJ_INS5_IJSP_S1V_EEENS5_IJS1V_SC_EEEEEEEvS22_EENS_8epilogue10collective18CollectiveEpilogueINS2A_23Sm100TmaWarpSpecializedILi4ELi2ELi32ELb1ELb0EEEJNS5_IJSG_SG_SG_EEENS5_IJNSJ_ISG_SC_EENSJ_IS12_SC_EEEEEfNS5_IJSC_llEEEfS2J_NS2A_6fusion15FusionCallbacksIS2E_NS2K_17LinearCombinationIffffLNS_15FloatRoundStyleE2EEES2F_S2I_JEEENS4_5SM1004TMEM4LOAD26SM100_TMEM_LOAD_32dp32b32xENS4_13SM90_TMA_LOADENS1P_INS1Q_ILi2ELi5ELi2EEENS23_ILi32EEENSJ_INS5_IJS12_ST_EEENS5_IJSC_S12_EEEEEEENS4_39AutoVectorizingCopyWithAssumedAlignmentILi128EEENS4_14SM90_TMA_STOREES30_S32_S32_EEEvvEEEEvNT_6ParamsE)
        .other          _ZN7cutlass13device_kernelINS_4gemm6kernel13GemmUniversalIN4cute5tupleIJiiiiEEENS1_10collective13CollectiveMmaINS1_41MainloopSm100TmaUmmaWarpSpecializedSparseILi4ELi2ELi2ENS5_IJNS4_1CILi2EEENSA_ILi1EEESC_EEEEENS5_IJNSA_ILi256EEENSA_ILi128EEESG_EEENS_6half_tENS5_IJNS4_6LayoutINS5_IJiNS5_IJSB_iEEEiEEENS5_IJlNS5_IJSC_SB_EEElEEEEENSJ_INS5_IJNS5_IJNS5_IJNSA_ILi8EEESB_SP_EEEiEEENS5_IJNS5_IJNSA_ILi16EEESB_NSA_ILi4EEEEEEiEEEiEEENS5_IJNS5_IJNS5_IJSG_SS_NSA_ILi2048EEEEEENSA_ILi16384EEEEEENS5_IJNS5_IJSC_NSA_ILi1024EEENSA_ILi32EEEEEElEEElEEEEEEEESI_NS5_IJlSC_lEEENS4_8TiledMMAINS4_8MMA_AtomIJNS4_33SM100_MMA_F16BF16_2x1SM_SS_SPARSEISI_SI_fLi256ELi128ELNS4_4UMMA5MajorE0ELS1D_0ELNS1C_7ScaleInE0ELS1E_0EEEEEENSJ_INS5_IJSC_SC_SC_EEENS5_IJNSA_ILi0EEES1I_S1I_EEEEENS5_IJNS4_10UnderscoreES1L_S1L_EEEEENS4_18SM100_TMA_2SM_LOADENS4_14ComposedLayoutINS4_7SwizzleILi3ELi4ELi3EEENS4_25smem_sparse_ptr_flag_bitsILi2ELi16EEENSJ_INS5_IJNS5_IJSC_SP_EEENS5_IJSB_NSA_ILi64EEEEEEEEENS5_IJNS5_IJS1I_SG_EEESM_EEEEEEEvNS4_8identityES1O_NS1P_IS1R_NS4_18smem_ptr_flag_bitsILi16EEENSJ_INS5_IJSP_S1V_EEENS5_IJS1V_SC_EEEEEEEvS22_EENS_8epilogue10collective18CollectiveEpilogueINS2A_23Sm100TmaWarpSpecializedILi4ELi2ELi32ELb1ELb0EEEJNS5_IJSG_SG_SG_EEENS5_IJNSJ_ISG_SC_EENSJ_IS12_SC_EEEEEfNS5_IJSC_llEEEfS2J_NS2A_6fusion15FusionCallbacksIS2E_NS2K_17LinearCombinationIffffLNS_15FloatRoundStyleE2EEES2F_S2I_JEEENS4_5SM1004TMEM4LOAD26SM100_TMEM_LOAD_32dp32b32xENS4_13SM90_TMA_LOADENS1P_INS1Q_ILi2ELi5ELi2EEENS23_ILi32EEENSJ_INS5_IJS12_ST_EEENS5_IJSC_S12_EEEEEEENS4_39AutoVectorizingCopyWithAssumedAlignmentILi128EEENS4_14SM90_TMA_STOREES30_S32_S32_EEEvvEEEEvNT_6ParamsE,@"STO_CUDA_ENTRY STV_DEFAULT"
_ZN7cutlass13device_kernelINS_4gemm6kernel13GemmUniversalIN4cute5tupleIJiiiiEEENS1_10collective13CollectiveMmaINS1_41MainloopSm100TmaUmmaWarpSpecializedSparseILi4ELi2ELi2ENS5_IJNS4_1CILi2EEENSA_ILi1EEESC_EEEEENS5_IJNSA_ILi256EEENSA_ILi128EEESG_EEENS_6half_tENS5_IJNS4_6LayoutINS5_IJiNS5_IJSB_iEEEiEEENS5_IJlNS5_IJSC_SB_EEElEEEEENSJ_INS5_IJNS5_IJNS5_IJNSA_ILi8EEESB_SP_EEEiEEENS5_IJNS5_IJNSA_ILi16EEESB_NSA_ILi4EEEEEEiEEEiEEENS5_IJNS5_IJNS5_IJSG_SS_NSA_ILi2048EEEEEENSA_ILi16384EEEEEENS5_IJNS5_IJSC_NSA_ILi1024EEENSA_ILi32EEEEEElEEElEEEEEEEESI_NS5_IJlSC_lEEENS4_8TiledMMAINS4_8MMA_AtomIJNS4_33SM100_MMA_F16BF16_2x1SM_SS_SPARSEISI_SI_fLi256ELi128ELNS4_4UMMA5MajorE0ELS1D_0ELNS1C_7ScaleInE0ELS1E_0EEEEEENSJ_INS5_IJSC_SC_SC_EEENS5_IJNSA_ILi0EEES1I_S1I_EEEEENS5_IJNS4_10UnderscoreES1L_S1L_EEEEENS4_18SM100_TMA_2SM_LOADENS4_14ComposedLayoutINS4_7SwizzleILi3ELi4ELi3EEENS4_25smem_sparse_ptr_flag_bitsILi2ELi16EEENSJ_INS5_IJNS5_IJSC_SP_EEENS5_IJSB_NSA_ILi64EEEEEEEEENS5_IJNS5_IJS1I_SG_EEESM_EEEEEEEvNS4_8identityES1O_NS1P_IS1R_NS4_18smem_ptr_flag_bitsILi16EEENSJ_INS5_IJSP_S1V_EEENS5_IJS1V_SC_EEEEEEEvS22_EENS_8epilogue10collective18CollectiveEpilogueINS2A_23Sm100TmaWarpSpecializedILi4ELi2ELi32ELb1ELb0EEEJNS5_IJSG_SG_SG_EEENS5_IJNSJ_ISG_SC_EENSJ_IS12_SC_EEEEEfNS5_IJSC_llEEEfS2J_NS2A_6fusion15FusionCallbacksIS2E_NS2K_17LinearCombinationIffffLNS_15FloatRoundStyleE2EEES2F_S2I_JEEENS4_5SM1004TMEM4LOAD26SM100_TMEM_LOAD_32dp32b32xENS4_13SM90_TMA_LOADENS1P_INS1Q_ILi2ELi5ELi2EEENS23_ILi32EEENSJ_INS5_IJS12_ST_EEENS5_IJSC_S12_EEEEEEENS4_39AutoVectorizingCopyWithAssumedAlignmentILi128EEENS4_14SM90_TMA_STOREES30_S32_S32_EEEvvEEEEvNT_6ParamsE:
[----:B------:R-:W1:Y:S01]  /*0000*/  LDC R1, c[0x0][0x37c] ;  /* 0x0000df00ff017b82 */ /* 0x000e620000000800 */
[----:B------:R-:W2:Y:S01]  /*0010*/  S2R R103, SR_TID.X ;  /* 0x0000000000677919 */ /* 0x000ea20000002100 */
[----:B------:R-:W3:Y:S06]  /*0020*/  LDCU.64 UR6, c[0x0][0xa90] ;  /* 0x00015200ff0677ac */ /* 0x000eec0008000a00 */
[----:B------:R-:W4:Y:S01]  /*0030*/  S2UR UR37, SR_CgaCtaId ;  /* 0x00000000002579c3 */ /* 0x000f220000008800 */
[----:B------:R-:W-:Y:S02]  /*0040*/  PRMT R89, RZ, 0x7610, R89 ;  /* 0x00007610ff597816 */ /* 0x000fe40000000059 */
[----:B------:R-:W-:Y:S01]  /*0050*/  ELECT P4, URZ, PT ;  /* 0x0000000000ff782f */ /* 0x000fe20003880000 */
[----:B------:R-:W1:Y:S01]  /*0060*/  LDCU.64 UR38, c[0x0][0x358] ;  /* 0x00006b00ff2677ac */ /* 0x000e620008000a00 */
[----:B---3--:R-:W-:-:S04]  /*0070*/  UISETP.NE.U32.AND UP0, UPT, UR6, URZ, UPT ;  /* 0x000000ff0600728c */ /* 0x008fc8000bf05070 */
[----:B------:R-:W-:Y:S02]  /*0080*/  UISETP.NE.AND.EX UP0, UPT, UR7, URZ, UPT, UP0 ;  /* 0x000000ff0700728c */ /* 0x000fe4000bf05300 */
[----:B----4-:R-:W-:Y:S02]  /*0090*/  ULOP3.LUT UR4, UR37, 0x1, URZ, 0xc0, !UPT ;  /* 0x0000000125047892 */ /* 0x010fe4000f8ec0ff */
[----:B------:R-:W-:Y:S01]  /*00a0*/  ULOP3.LUT UR5, UR37, 0x1, URZ, 0x3c, !UPT ;  /* 0x0000000125057892 */ /* 0x000fe2000f8e3cff */
[----:B--2---:R-:W-:-:S05]  /*00b0*/  SHF.R.U32.HI R94, RZ, 0x5, R103 ;  /* 0x00000005ff5e7819 */ /* 0x004fca0000011667 */
[----:B------:R-:W2:Y:S02]  /*00c0*/  SHFL.IDX PT, R0, R94, RZ, 0x1f ;  /* 0x00001fff5e007589 */ /* 0x000ea400000e0000 */
[----:B--2---:R-:W-:Y:S01]  /*00d0*/  R2UR UR10, R0 ;  /* 0x00000000000a72ca */ /* 0x004fe200000e0000 */
[----:B-1----:R-:W-:-:S14]  /*00e0*/  BRA.U UP0, `(.L_x_0) ;  /* 0x00000001002c7547 */ /* 0x002fdc000b800000 */
[----:B------:R-:W1:Y:S02]  /*00f0*/  LDCU.64 UR8, c[0x0][0xa88] ;  /* 0x00015100ff0877ac */ /* 0x000e640008000a00 */
[----:B-1----:R-:W-:-:S04]  /*0100*/  UISETP.NE.U32.AND UP0, UPT, UR8, URZ, UPT ;  /* 0x000000ff0800728c */ /* 0x002fc8000bf05070 */
[----:B------:R-:W-:-:S09]  /*0110*/  UISETP.NE.AND.EX UP0, UPT, UR9, URZ, UPT, UP0 ;  /* 0x000000ff0900728c */ /* 0x000fd2000bf05300 */
[----:B------:R-:W-:Y:S05]  /*0120*/  BRA.U !UP0, `(.L_x_1) ;  /* 0x0000000108107547 */ /* 0x000fea000b800000 */
[----:B------:R-:W1:Y:S02]  /*0130*/  LDC.64 R2, c[0x0][0xa88] ;  /* 0x0002a200ff027b82 */ /* 0x000e640000000a00 */
[----:B-1----:R1:W5:Y:S01]  /*0140*/  LDG.E R49, desc[UR38][R2.64] ;  /* 0x0000002602317981 */ /* 0x002362000c1e1900 */
[----:B------:R-:W-:Y:S01]  /*0150*/  HFMA2 R89, -RZ, RZ, 0, 5.9604644775390625e-08 ;  /* 0x00000001ff597431 */ /* 0x000fe200000001ff */
[----:B------:R-:W-:Y:S05]  /*0160*/  BRA `(.L_x_0) ;  /* 0x00000000000c7947 */ /* 0x000fea0003800000 */
.L_x_1:
[----:B------:R-:W1:Y:S01]  /*0170*/  LDCU UR8, c[0x0][0xa80] ;  /* 0x00015000ff0877ac */ /* 0x000e620008000800 */
[----:B------:R-:W-:Y:S01]  /*0180*/  HFMA2 R89, -RZ, RZ, 0, 5.9604644775390625e-08 ;  /* 0x00000001ff597431 */ /* 0x000fe200000001ff */
[----:B-1----:R-:W-:-:S07]  /*0190*/  MOV R49, UR8 ;  /* 0x0000000800317c02 */ /* 0x002fce0008000f00 */
.L_x_0:
[----:B------:R-:W2:Y:S02]  /*01a0*/  LDCU.64 UR8, c[0x0][0xab0] ;  /* 0x00015600ff0877ac */ /* 0x000ea40008000a00 */
[----:B--2---:R-:W-:-:S04]  /*01b0*/  UISETP.NE.U32.AND UP0, UPT, UR8, URZ, UPT ;  /* 0x000000ff0800728c */ /* 0x004fc8000bf05070 */
[----:B------:R-:W-:-:S09]  /*01c0*/  UISETP.NE.AND.EX UP0, UPT, UR9, URZ, UPT, UP0 ;  /* 0x000000ff0900728c */ /* 0x000fd2000bf05300 */
[----:B------:R-:W-:Y:S05]  /*01d0*/  BRA.U UP0, `(.L_x_2) ;  /* 0x0000000100247547 */ /* 0x000fea000b800000 */
[----:B------:R-:W2:Y:S02]  /*01e0*/  LDCU.64 UR8, c[0x0][0xaa8] ;  /* 0x00015500ff0877ac */ /* 0x000ea40008000a00 */
[----:B--2---:R-:W-:-:S04]  /*01f0*/  UISETP.NE.U32.AND UP0, UPT, UR8, URZ, UPT ;  /* 0x000000ff0800728c */ /* 0x004fc8000bf05070 */
[----:B------:R-:W-:-:S09]  /*0200*/  UISETP.NE.AND.EX UP0, UPT, UR9, URZ, UPT, UP0 ;  /* 0x000000ff0900728c */ /* 0x000fd2000bf05300 */
[----:B------:R-:W-:Y:S05]  /*0210*/  BRA.U !UP0, `(.L_x_3) ;  /* 0x00000001080c7547 */ /* 0x000fea000b800000 */
[----:B------:R-:W2:Y:S02]  /*0220*/  LDC.64 R46, c[0x0][0xaa8] ;  /* 0x0002aa00ff2e7b82 */ /* 0x000ea40000000a00 */
[----:B--2---:R2:W5:Y:S01]  /*0230*/  LDG.E R46, desc[UR38][R46.64] ;  /* 0x000000262e2e7981 */ /* 0x004562000c1e1900 */
[----:B------:R-:W-:Y:S05]  /*0240*/  BRA `(.L_x_2) ;  /* 0x0000000000087947 */ /* 0x000fea0003800000 */
.L_x_3:
[----:B------:R-:W2:Y:S02]  /*0250*/  LDCU UR8, c[0x0][0xaa0] ;  /* 0x00015400ff0877ac */ /* 0x000ea40008000800 */
[----:B--2---:R-:W-:Y:S02]  /*0260*/  MOV R46, UR8 ;  /* 0x00000008002e7c02 */ /* 0x004fe40008000f00 */
.L_x_2:
[----:B------:R-:W-:Y:S01]  /*0270*/  IMAD.U32 R0, RZ, RZ, UR10 ;  /* 0x0000000aff007e24 */ /* 0x000fe2000f8e00ff */
[----:B------:R-:W-:Y:S04]  /*0280*/  BSSY.RECONVERGENT B0, `(.L_x_4) ;  /* 0x000000f000007945 */ /* 0x000fe80003800200 */
[C---:B------:R-:W-:Y:S02]  /*0290*/  ISETP.NE.OR P1, PT, R0.reuse, 0x1, !P4 ;  /* 0x000000010000780c */ /* 0x040fe40006725670 */
[----:B------:R-:W-:-:S11]  /*02a0*/  ISETP.NE.OR P0, PT, R0, 0x3, !P4 ;  /* 0x000000030000780c */ /* 0x000fd60006705670 */
[----:B------:R-:W-:Y:S05]  /*02b0*/  @P1 BRA `(.L_x_5) ;  /* 0x00000000002c1947 */ /* 0x000fea0003800000 */
[----:B------:R-:W3:Y:S02]  /*02c0*/  LDCU.64 UR8, c[0x0][0x348] ;  /* 0x00006900ff0877ac */ /* 0x000ee40008000a00 */
[----:B---3--:R-:W-:Y:S02]  /*02d0*/  UIADD3 UR14, UP2, UPT, UR8, 0x80, URZ ;  /* 0x00000080080e7890 */ /* 0x008fe4000ff5e0ff */
[----:B------:R-:W-:Y:S02]  /*02e0*/  UIADD3 UR12, UP1, UPT, UR8, 0x280, URZ ;  /* 0x00000280080c7890 */ /* 0x000fe4000ff3e0ff */
[----:B------:R-:W-:Y:S02]  /*02f0*/  UIADD3 UR8, UP0, UPT, UR8, 0x180, URZ ;  /* 0x0000018008087890 */ /* 0x000fe4000ff1e0ff */
[----:B------:R-:W-:Y:S02]  /*0300*/  UIADD3.X UR15, UPT, UPT, URZ, UR9, URZ, UP2, !UPT ;  /* 0x00000009ff0f7290 */ /* 0x000fe400097fe4ff */
[----:B------:R-:W-:-:S02]  /*0310*/  UIADD3.X UR13, UPT, UPT, URZ, UR9, URZ, UP1, !UPT ;  /* 0x00000009ff0d7290 */ /* 0x000fc40008ffe4ff */
[----:B------:R-:W-:-:S05]  /*0320*/  UIADD3.X UR9, UPT, UPT, URZ, UR9, URZ, UP0, !UPT ;  /* 0x00000009ff097290 */ /* 0x000fca00087fe4ff */
[----:B------:R3:W-:Y:S02]  /*0330*/  UTMACCTL.PF [UR14] ;  /* 0x000000000e0079b9 */ /* 0x0007e40008040000 */
[----:B------:R3:W-:Y:S02]  /*0340*/  UTMACCTL.PF [UR12] ;  /* 0x000000000c0079b9 */ /* 0x0007e40008040000 */
[----:B------:R3:W-:Y:S02]  /*0350*/  UTMACCTL.PF [UR8] ;  /* 0x00000000080079b9 */ /* 0x0007e40008040000 */
[----:B---3--:R-:W-:Y:S01]  /*0360*/  NOP ;  /* 0x0000000000007918 */ /* 0x008fe20000000000 */
.L_x_5:
[----:B------:R-:W-:Y:S05]  /*0370*/  BSYNC.RECONVERGENT B0 ;  /* 0x0000000000007941 */ /* 0x000fea0003800200 */
.L_x_4:
[----:B------:R-:W-:Y:S04]  /*0380*/  BSSY.RECONVERGENT B0, `(.L_x_6) ;  /* 0x000000a000007945 */ /* 0x000fe80003800200 */
[----:B------:R-:W-:Y:S05]  /*0390*/  @P0 BRA `(.L_x_7) ;  /* 0x0000000000200947 */ /* 0x000fea0003800000 */
[----:B------:R-:W3:Y:S02]  /*03a0*/  LDCU.64 UR8, c[0x0][0x348] ;  /* 0x00006900ff0877ac */ /* 0x000ee40008000a00 */
[----:B---3--:R-:W-:Y:S02]  /*03b0*/  UIADD3 UR12, UP1, UPT, UR8, 0x780, URZ ;  /* 0x00000780080c7890 */ /* 0x008fe4000ff3e0ff */
[----:B------:R-:W-:Y:S02]  /*03c0*/  UIADD3 UR8, UP0, UPT, UR8, 0x880, URZ ;  /* 0x0000088008087890 */ /* 0x000fe4000ff1e0ff */
[----:B------:R-:W-:Y:S02]  /*03d0*/  UIADD3.X UR13, UPT, UPT, URZ, UR9, URZ, UP1, !UPT ;  /* 0x00000009ff0d7290 */ /* 0x000fe40008ffe4ff */
[----:B------:R-:W-:-:S07]  /*03e0*/  UIADD3.X UR9, UPT, UPT, URZ, UR9, URZ, UP0, !UPT ;  /* 0x00000009ff097290 */ /* 0x000fce00087fe4ff */
[----:B------:R3:W-:Y:S02]  /*03f0*/  UTMACCTL.PF [UR12] ;  /* 0x000000000c0079b9 */ /* 0x0007e40008040000 */
[----:B------:R3:W-:Y:S02]  /*0400*/  UTMACCTL.PF [UR8] ;  /* 0x00000000080079b9 */ /* 0x0007e40008040000 */
[----:B---3--:R-:W-:Y:S01]  /*0410*/  NOP ;  /* 0x0000000000007918 */ /* 0x008fe20000000000 */
.L_x_7:
[----:B------:R-:W-:Y:S05]  /*0420*/  BSYNC.RECONVERGENT B0 ;  /* 0x0000000000007941 */ /* 0x000fea0003800200 */
.L_x_6:
[----:B------:R-:W3:Y:S01]  /*0430*/  LDCU.64 UR8, c[0x0][0xa88] ;  /* 0x00015100ff0877ac */ /* 0x000ee20008000a00 */
[----:B------:R-:W-:Y:S02]  /*0440*/  UISETP.EQ.U32.AND UP1, UPT, UR6, URZ, UPT ;  /* 0x000000ff0600728c */ /* 0x000fe4000bf22070 */
[----:B------:R-:W-:Y:S02]  /*0450*/  UPLOP3.LUT UP5, UPT, UPT, UPT, UPT, 0x80, 0x8 ;  /* 0x000000000008789c */ /* 0x000fe40003faf070 */
[----:B---3--:R-:W-:-:S04]  /*0460*/  UISETP.NE.U32.AND UP0, UPT, UR8, URZ, UPT ;  /* 0x000000ff0800728c */ /* 0x008fc8000bf05070 */
[----:B------:R-:W-:-:S04]  /*0470*/  UISETP.NE.AND.EX UP0, UPT, UR9, URZ, UPT, UP0 ;  /* 0x000000ff0900728c */ /* 0x000fc8000bf05300 */
[----:B------:R-:W-:-:S04]  /*0480*/  UISETP.EQ.OR.EX UP2, UPT, UR7, URZ, !UP0, UP1 ;  /* 0x000000ff0700728c */ /* 0x000fc8000c742710 */
[----:B------:R-:W-:-:S05]  /*0490*/  UP2UR UR50, UPR, URZ, 0x4 ;  /* 0x00000004ff327883 */ /* 0x000fca0008000000 */
[----:B------:R-:W-:Y:S07]  /*04a0*/  BRA.U !UP2, `(.L_x_8) ;  /* 0x000000010a207547 */ /* 0x000fee000b800000 */
[----:B------:R-:W-:Y:S01]  /*04b0*/  UISETP.NE.U32.AND UP2, UPT, UR6, URZ, UPT ;  /* 0x000000ff0600728c */ /* 0x000fe2000bf45070 */
[----:B-----5:R-:W-:Y:S01]  /*04c0*/  FSETP.NEU.AND P0, PT, R49, RZ, PT ;  /* 0x000000ff3100720b */ /* 0x020fe20003f0d000 */
[----:B------:R-:W-:Y:S02]  /*04d0*/  USEL UR6, URZ, 0xffffffff, UP0 ;  /* 0xffffffffff067887 */ /* 0x000fe40008000000 */
[----:B------:R-:W-:-:S10]  /*04e0*/  UISETP.NE.AND.EX UP2, UPT, UR7, URZ, UPT, UP2 ;  /* 0x000000ff0700728c */ /* 0x000fd4000bf45320 */
[----:B------:R-:W-:Y:S01]  /*04f0*/  VOTEU.ANY UP1, P0 ;  /* 0x0000000000ff7886 */ /* 0x000fe20000020100 */
[----:B------:R-:W-:-:S04]  /*0500*/  @!UP2 USEL UR6, URZ, 0xffffffff, UP1 ;  /* 0xffffffffff06a887 */ /* 0x000fc80008800000 */
[----:B------:R-:W-:-:S04]  /*0510*/  ULOP3.LUT UR6, UR6, 0x1, URZ, 0xc0, !UPT ;  /* 0x0000000106067892 */ /* 0x000fc8000f8ec0ff */
[----:B------:R-:W-:-:S11]  /*0520*/  UISETP.NE.U32.AND UP5, UPT, UR6, 0x1, UPT ;  /* 0x000000010600788c */ /* 0x000fd6000bfa5070 */
.L_x_8:
[----:B------:R-:W3:Y:S02]  /*0530*/  SHFL.IDX PT, R0, R94, RZ, 0x1f ;  /* 0x00001fff5e007589 */ /* 0x000ee400000e0000 */
[----:B---3--:R-:W-:-:S13]  /*0540*/  ISETP.NE.AND P0, PT, R0, RZ, PT ;  /* 0x000000ff0000720c */ /* 0x008fda0003f05270 */
[----:B------:R-:W-:Y:S05]  /*0550*/  @P0 BRA `(.L_x_9) ;  /* 0x0000000000440947 */ /* 0x000fea0003800000 */
[----:B------:R-:W-:Y:S01]  /*0560*/  UMOV UR7, 0x400 ;  /* 0x0000040000077882 */ /* 0x000fe20000000000 */
[----:B------:R-:W-:Y:S01]  /*0570*/  UMOV UR6, 0x1 ;  /* 0x0000000100067882 */ /* 0x000fe20000000000 */
[----:B------:R-:W-:Y:S02]  /*0580*/  ULEA UR7, UR37, UR7, 0x18 ;  /* 0x0000000725077291 */ /* 0x000fe4000f8ec0ff */
[----:B------:R-:W-:-:S04]  /*0590*/  UIADD3 UR8, UPT, UPT, -UR6, 0x100000, URZ ;  /* 0x0010000006087890 */ /* 0x000fc8000fffe1ff */
[----:B------:R-:W-:Y:S02]  /*05a0*/  USHF.L.U32 UR9, UR8, 0xb, URZ ;  /* 0x0000000b08097899 */ /* 0x000fe400080006ff */
[----:B------:R-:W-:Y:S01]  /*05b0*/  USHF.L.U32 UR8, UR8, 0x1, URZ ;  /* 0x0000000108087899 */ /* 0x000fe200080006ff */
[----:B------:R-:W-:Y:S01]  /*05c0*/  ELECT P0, URZ, PT ;  /* 0x0000000000ff782f */ /* 0x000fe20003800000 */
[----:B------:R-:W3:Y:S10]  /*05d0*/  FENCE.VIEW.ASYNC.S ;  /* 0x00000000000073c6 */ /* 0x000ef40000000000 */
[----:B---3--:R3:W4:Y:S01]  /*05e0*/  SYNCS.EXCH.64 URZ, [UR7], UR8 ;  /* 0x0000000807ff75b2 */ /* 0x0087220008000100 */
[----:B------:R3:W1:Y:S01]  /*05f0*/  SYNCS.EXCH.64 URZ, [UR7+0x20], UR8 ;  /* 0x0000200807ff75b2 */ /* 0x0006620008000100 */
[----:B------:R3:W1:Y:S01]  /*0600*/  SYNCS.EXCH.64 URZ, [UR7+0x8], UR8 ;  /* 0x0000080807ff75b2 */ /* 0x0006620008000100 */
[----:B------:R3:W1:Y:S01]  /*0610*/  SYNCS.EXCH.64 URZ, [UR7+0x28], UR8 ;  /* 0x0000280807ff75b2 */ /* 0x0006620008000100 */
[----:B------:R3:W1:Y:S01]  /*0620*/  SYNCS.EXCH.64 URZ, [UR7+0x10], UR8 ;  /* 0x0000100807ff75b2 */ /* 0x0006620008000100 */
[----:B------:R3:W1:Y:S01]  /*0630*/  SYNCS.EXCH.64 URZ, [UR7+0x30], UR8 ;  /* 0x0000300807ff75b2 */ /* 0x0006620008000100 */
[----:B------:R3:W1:Y:S01]  /*0640*/  SYNCS.EXCH.64 URZ, [UR7+0x18], UR8 ;  /* 0x0000180807ff75b2 */ /* 0x0006620008000100 */
[----:B------:R3:W1:Y:S01]  /*0650*/  SYNCS.EXCH.64 URZ, [UR7+0x38], UR8 ;  /* 0x0000380807ff75b2 */ /* 0x0006620008000100 */
[----:B------:R-:W-:Y:S01]  /*0660*/  NOP ;  /* 0x0000000000007918 */ /* 0x000fe20000000000 */
.L_x_9:
[----:B------:R-:W2:Y:S01]  /*0670*/  SHFL.IDX PT, R0, R94, RZ, 0x1f ;  /* 0x00001fff5e007589 */ /* 0x000ea200000e0000 */
[----:B------:R-:W-:Y:S01]  /*0680*/  NOP ;  /* 0x0000000000007918 */ /* 0x000fe20000000000 */
[----:B--2---:R-:W-:-:S13]  /*0690*/  ISETP.NE.AND P0, PT, R0, 0x1, PT ;  /* 0x000000010000780c */ /* 0x004fda0003f05270 */
[----:B------:R-:W-:Y:S05]  /*06a0*/  @P0 BRA `(.L_x_10) ;  /* 0x0000000000540947 */ /* 0x000fea0003800000 */
[----:B---3--:R-:W-:Y:S01]  /*06b0*/  UMOV UR8, 0x400 ;  /* 0x0000040000087882 */ /* 0x008fe20000000000 */
[----:B------:R-:W-:Y:S01]  /*06c0*/  UMOV UR7, 0x20 ;  /* 0x0000002000077882 */ /* 0x000fe20000000000 */
[----:B------:R-:W-:Y:S01]  /*06d0*/  UMOV UR6, 0x80 ;  /* 0x0000008000067882 */ /* 0x000fe20000000000 */
[----:B------:R-:W-:Y:S02]  /*06e0*/  ULEA UR8, UR37, UR8, 0x18 ;  /* 0x0000000825087291 */ /* 0x000fe4000f8ec0ff */
[----:B------:R-:W-:-:S04]  /*06f0*/  UIADD3 UR12, UPT, UPT, -UR7, 0x100000, URZ ;  /* 0x00100000070c7890 */ /* 0x000fc8000fffe1ff */
[----:B------:R-:W-:Y:S02]  /*0700*/  USHF.L.U32 UR13, UR12, 0xb, URZ ;  /* 0x0000000b0c0d7899 */ /* 0x000fe400080006ff */
[----:B------:R-:W-:Y:S02]  /*0710*/  USHF.L.U32 UR12, UR12, 0x1, URZ ;  /* 0x000000010c0c7899 */ /* 0x000fe400080006ff */
[----:B------:R-:W-:-:S04]  /*0720*/  UIADD3 UR6, UPT, UPT, -UR6, 0x100000, URZ ;  /* 0x0010000006067890 */ /* 0x000fc8000fffe1ff */
[----:B------:R-:W-:Y:S02]  /*0730*/  USHF.L.U32 UR7, UR6, 0xb, URZ ;  /* 0x0000000b06077899 */ /* 0x000fe400080006ff */
[----:B------:R-:W-:Y:S01]  /*0740*/  USHF.L.U32 UR6, UR6, 0x1, URZ ;  /* 0x0000000106067899 */ /* 0x000fe200080006ff */
[----:B------:R-:W-:Y:S01]  /*0750*/  ELECT P0, URZ, PT ;  /* 0x0000000000ff782f */ /* 0x000fe20003800000 */
[----:B------:R-:W2:Y:S02]  /*0760*/  FENCE.VIEW.ASYNC.S ;  /* 0x00000000000073c6 */ /* 0x000ea40000000000 */
[----:B--2---:R2:W3:Y:S08]  /*0770*/  SYNCS.EXCH.64 URZ, [UR8+0x40], UR12 ;  /* 0x0000400c08ff75b2 */ /* 0x0044f00008000100 */
        /* <DEDUP_REMOVED lines=8> */
.L_x_10:
[----:B------:R-:W4:Y:S01]  /*0800*/  SHFL.IDX PT, R0, R94, RZ, 0x1f ;  /* 0x00001fff5e007589 */ /* 0x000f2200000e0000 */
[----:B------:R-:W-:Y:S01]  /*0810*/  NOP ;  /* 0x0000000000007918 */ /* 0x000fe20000000000 */
[----:B----4-:R-:W-:-:S13]  /*0820*/  ISETP.NE.AND P0, PT, R0, 0x3, PT ;  /* 0x000000030000780c */ /* 0x010fda0003f05270 */
[----:B------:R-:W-:Y:S05]  /*0830*/  @P0 BRA `(.L_x_11) ;  /* 0x00000000002c0947 */ /* 0x000fea0003800000 */
[----:B--23--:R-:W-:Y:S01]  /*0840*/  UMOV UR7, 0x400 ;  /* 0x0000040000077882 */ /* 0x00cfe20000000000 */
[----:B------:R-:W-:Y:S01]  /*0850*/  UMOV UR6, 0x20 ;  /* 0x0000002000067882 */ /* 0x000fe20000000000 */
[----:B------:R-:W-:Y:S02]  /*0860*/  ULEA UR7, UR37, UR7, 0x18 ;  /* 0x0000000725077291 */ /* 0x000fe4000f8ec0ff */
[----:B------:R-:W-:-:S04]  /*0870*/  UIADD3 UR8, UPT, UPT, -UR6, 0x100000, URZ ;  /* 0x0010000006087890 */ /* 0x000fc8000fffe1ff */
[----:B------:R-:W-:Y:S02]  /*0880*/  USHF.L.U32 UR9, UR8, 0xb, URZ ;  /* 0x0000000b08097899 */ /* 0x000fe400080006ff */
[----:B------:R-:W-:Y:S01]  /*0890*/  USHF.L.U32 UR8, UR8, 0x1, URZ ;  /* 0x0000000108087899 */ /* 0x000fe200080006ff */
[----:B------:R-:W-:Y:S01]  /*08a0*/  ELECT P0, URZ, PT ;  /* 0x0000000000ff782f */ /* 0x000fe20003800000 */
[----:B------:R-:W2:Y:S10]  /*08b0*/  FENCE.VIEW.ASYNC.S ;  /* 0x00000000000073c6 */ /* 0x000eb40000000000 */
[----:B--2---:R4:W2:Y:S01]  /*08c0*/  SYNCS.EXCH.64 URZ, [UR7+0x80], UR8 ;  /* 0x0000800807ff75b2 */ /* 0x0048a20008000100 */
[----:B------:R4:W3:Y:S02]  /*08d0*/  SYNCS.EXCH.64 URZ, [UR7+0x88], UR8 ;  /* 0x0000880807ff75b2 */ /* 0x0008e40008000100 */
[----:B----4-:R-:W-:Y:S01]  /*08e0*/  NOP ;  /* 0x0000000000007918 */ /* 0x010fe20000000000 */
.L_x_11:
[----:B------:R-:W4:Y:S01]  /*08f0*/  SHFL.IDX PT, R0, R94, RZ, 0x1f ;  /* 0x00001fff5e007589 */ /* 0x000f2200000e0000 */
[----:B------:R-:W-:Y:S01]  /*0900*/  NOP ;  /* 0x0000000000007918 */ /* 0x000fe20000000000 */
[----:B----4-:R-:W-:-:S13]  /*0910*/  ISETP.NE.AND P0, PT, R0, 0x4, PT ;  /* 0x000000040000780c */ /* 0x010fda0003f05270 */
[----:B------:R-:W-:Y:S05]  /*0920*/  @P0 BRA `(.L_x_12) ;  /* 0x0000000000480947 */ /* 0x000fea0003800000 */
[----:B--23--:R-:W-:Y:S01]  /*0930*/  UMOV UR8, 0x1e0 ;  /* 0x000001e000087882 */ /* 0x00cfe20000000000 */
[----:B------:R-:W-:Y:S01]  /*0940*/  UMOV UR7, 0x400 ;  /* 0x0000040000077882 */ /* 0x000fe20000000000 */
[----:B------:R-:W-:Y:S01]  /*0950*/  USEL UR8, UR8, 0x1a0, UP5 ;  /* 0x000001a008087887 */ /* 0x000fe2000a800000 */
        /* <DEDUP_REMOVED lines=10> */
[----:B--2---:R4:W2:Y:S08]  /*0a00*/  SYNCS.EXCH.64 URZ, [UR7+0x90], UR12 ;  /* 0x0000900c07ff75b2 */ /* 0x0048b00008000100 */
[----:B------:R4:W3:Y:S01]  /*0a10*/  SYNCS.EXCH.64 URZ, [UR7+0xa0], UR8 ;  /* 0x0000a00807ff75b2 */ /* 0x0008e20008000100 */
[----:B------:R4:W1:Y:S01]  /*0a20*/  SYNCS.EXCH.64 URZ, [UR7+0x98], UR12 ;  /* 0x0000980c07ff75b2 */ /* 0x0008620008000100 */
[----:B------:R4:W1:Y:S02]  /*0a30*/  SYNCS.EXCH.64 URZ, [UR7+0xa8], UR8 ;  /* 0x0000a80807ff75b2 */ /* 0x0008640008000100 */
[----:B----4-:R-:W-:Y:S01]  /*0a40*/  NOP ;  /* 0x0000000000007918 */ /* 0x010fe20000000000 */
.L_x_12:
[----:B------:R-:W4:Y:S01]  /*0a50*/  SHFL.IDX PT, R0, R94, RZ, 0x1f ;  /* 0x00001fff5e007589 */ /* 0x000f2200000e0000 */
[----:B------:R-:W-:Y:S01]  /*0a60*/  NOP ;  /* 0x0000000000007918 */ /* 0x000fe20000000000 */
[----:B----4-:R-:W-:-:S13]  /*0a70*/  ISETP.NE.AND P0, PT, R0, 0x5, PT ;  /* 0x000000050000780c */ /* 0x010fda0003f05270 */
[----:B------:R-:W-:Y:S05]  /*0a80*/  @P0 BRA `(.L_x_13) ;  /* 0x0000000000440947 */ /* 0x000fea0003800000 */
[----:B--23--:R-:W-:Y:S01]  /*0a90*/  UMOV UR8, 0x400 ;  /* 0x0000040000087882 */ /* 0x00cfe20000000000 */
        /* <DEDUP_REMOVED lines=16> */
.L_x_13:
[----:B------:R-:W4:Y:S01]  /*0ba0*/  SHFL.IDX PT, R0, R94, RZ, 0x1f ;  /* 0x00001fff5e007589 */ /* 0x000f2200000e0000 */
[----:B------:R-:W-:Y:S01]  /*0bb0*/  ISETP.NE.OR P1, PT, RZ, UR10, !P4 ;  /* 0x0000000aff007c0c */ /* 0x000fe2000e725670 */
        /* <DEDUP_REMOVED lines=12> */
[----:B------:R4:W3:Y:S01]  /*0c80*/  SYNCS.EXCH.64 URZ, [UR7+0xe0], UR8 ;  /* 0x0000e00807ff75b2 */ /* 0x0008e20008000100 */
[----:B------:R4:W1:Y:S01]  /*0c90*/  SYNCS.EXCH.64 URZ, [UR7+0xd8], UR8 ;  /* 0x0000d80807ff75b2 */ /* 0x0008620008000100 */
[----:B------:R4:W1:Y:S02]  /*0ca0*/  SYNCS.EXCH.64 URZ, [UR7+0xe8], UR8 ;  /* 0x0000e80807ff75b2 */ /* 0x0008640008000100 */
[----:B----4-:R-:W-:Y:S01]  /*0cb0*/  NOP ;  /* 0x0000000000007918 */ /* 0x010fe20000000000 */
.L_x_14:
[----:B------:R-:W-:Y:S01]  /*0cc0*/  VOTEU.ALL UP1, P1 ;  /* 0x0000000000ff7886 */ /* 0x000fe20000820000 */
[----:B--23--:R-:W2:Y:S01]  /*0cd0*/  LDCU UR7, c[0x0][0x36c] ;  /* 0x00006d80ff0777ac */ /* 0x00cea20008000800 */
[----:B------:R-:W-:Y:S01]  /*0ce0*/  NOP ;  /* 0x0000000000007918 */ /* 0x000fe20000000000 */
[----:B------:R-:W-:Y:S01]  /*0cf0*/  LOP3.LUT R11, R103, 0x1f, RZ, 0xc0, !PT ;  /* 0x0000001f670b7812 */ /* 0x000fe200078ec0ff */
[----:B------:R-:W-:Y:S01]  /*0d00*/  UMOV UR8, 0x20 ;  /* 0x0000002000087882 */ /* 0x000fe20000000000 */
[----:B------:R-:W-:Y:S01]  /*0d10*/  @!UP1 UMOV UR6, 0x400 ;  /* 0x0000040000069882 */ /* 0x000fe20000000000 */
[----:B------:R-:W-:-:S04]  /*0d20*/  @!UP1 UIADD3 UR8, UPT, UPT, -UR8, 0x100000, URZ ;  /* 0x0010000008089890 */ /* 0x000fc8000fffe1ff */
[----:B------:R-:W-:Y:S02]  /*0d30*/  @!UP1 USHF.L.U32 UR9, UR8, 0xb, URZ ;  /* 0x0000000b08099899 */ /* 0x000fe400080006ff */
[----:B------:R-:W-:Y:S02]  /*0d40*/  @!UP1 USHF.L.U32 UR8, UR8, 0x1, URZ ;  /* 0x0000000108089899 */ /* 0x000fe400080006ff */
[----:B------:R-:W-:Y:S01]  /*0d50*/  @!UP1 ULEA UR6, UR37, UR6, 0x18 ;  /* 0x0000000625069291 */ /* 0x000fe2000f8ec0ff */
[----:B------:R-:W-:Y:S01]  /*0d60*/  VOTEU.ALL UP1, P1 ;  /* 0x0000000000ff7886 */ /* 0x000fe20000820000 */
[----:B------:R-:W-:Y:S01]  /*0d70*/  UISETP.NE.AND UP4, UPT, UR10, URZ, UPT ;  /* 0x000000ff0a00728c */ /* 0x000fe2000bf85270 */
[----:B------:R-:W3:Y:S09]  /*0d80*/  FENCE.VIEW.ASYNC.S ;  /* 0x00000000000073c6 */ /* 0x000ef20000000000 */
[----:B---3--:R3:W4:Y:S01]  /*0d90*/  @!UP1 SYNCS.EXCH.64 URZ, [UR6+0xf0], UR8 ;  /* 0x0000f00806ff95b2 */ /* 0x0087220008000100 */
[----:B--2---:R-:W-:-:S09]  /*0da0*/  UISETP.EQ.U32.AND UP1, UPT, UR7, 0x1, UPT ;  /* 0x000000010700788c */ /* 0x004fd2000bf22070 */
[----:B------:R-:W-:Y:S05]  /*0db0*/  BRA.U !UP1, `(.L_x_15) ;  /* 0x0000000109087547 */ /* 0x000fea000b800000 */
[----:B-1--4-:R-:W-:Y:S01]  /*0dc0*/  UCGABAR_ARV ;  /* 0x00000000000079c7 */ /* 0x012fe20008000000 */
[----:B------:R-:W-:Y:S05]  /*0dd0*/  BRA `(.L_x_16) ;  /* 0x0000000000047947 */ /* 0x000fea0003800000 */
.L_x_15:
[----:B-1--4-:R-:W-:Y:S01]  /*0de0*/  NOP ;  /* 0x0000000000007918 */ /* 0x012fe20000000000 */
.L_x_16:
[----:B------:R-:W1:Y:S01]  /*0df0*/  S2R R21, SR_CTAID.X ;  /* 0x0000000000157919 */ /* 0x000e620000002500 */
[----:B------:R-:W-:-:S05]  /*0e00*/  CS2R.32 R88, SR_CgaSize ;  /* 0x0000000000587805 */ /* 0x000fca0000008a00 */
[----:B------:R-:W-:-:S05]  /*0e10*/  IMAD R88, R88, -0xa0, RZ ;  /* 0xffffff6058587824 */ /* 0x000fca00078e02ff */
[----:B------:R-:W-:-:S14]  /*0e20*/  R2UR UR7, R88 ;  /* 0x00000000580772ca */ /* 0x000fdc00000e0000 */
[----:B------:R-:W2:Y:S01]  /*0e30*/  LDCU UR7, c[0x0][UR7+0x2b0] ;  /* 0x00005600070777ac */ /* 0x000ea20008000800 */
[----:B------:R-:W-:-:S05]  /*0e40*/  CS2R.32 R3, SR_CgaSize ;  /* 0x0000000000037805 */ /* 0x000fca0000008a00 */
[----:B------:R-:W-:-:S06]  /*0e50*/  IMAD R3, R3, -0xa0, RZ ;  /* 0xffffff6003037824 */ /* 0x000fcc00078e02ff */
[----:B------:R-:W4:Y:S01]  /*0e60*/  LDC R3, c[0x0][R3+0x2a0] ;  /* 0x0000a80003037b82 */ /* 0x000f220000000800 */
[----:B------:R-:W-:Y:S01]  /*0e70*/  PRMT R10, RZ, 0x7610, R10 ;  /* 0x00007610ff0a7816 */ /* 0x000fe2000000000a */
[----:B------:R-:W2:Y:S01]  /*0e80*/  S2R R20, SR_CTAID.Y ;  /* 0x0000000000147919 */ /* 0x000ea20000002600 */
[----:B------:R-:W-:-:S05]  /*0e90*/  CS2R.32 R88, SR_CgaSize ;  /* 0x0000000000587805 */ /* 0x000fca0000008a00 */
[----:B------:R-:W-:-:S05]  /*0ea0*/  IMAD R88, R88, -0xa0, RZ ;  /* 0xffffff6058587824 */ /* 0x000fca00078e02ff */
[----:B---3--:R-:W-:-:S14]  /*0eb0*/  R2UR UR6, R88 ;  /* 0x00000000580672ca */ /* 0x008fdc00000e0000 */
[----:B------:R-:W3:Y:S01]  /*0ec0*/  LDCU UR6, c[0x0][UR6+0x2b4] ;  /* 0x00005680060677ac */ /* 0x000ee20008000800 */
[----:B------:R-:W-:Y:S01]  /*0ed0*/  UISETP.NE.AND UP2, UPT, UR10, 0x2, UPT ;  /* 0x000000020a00788c */ /* 0x000fe2000bf45270 */
[----:B------:R-:W-:-:S05]  /*0ee0*/  CS2R.32 R0, SR_CgaSize ;  /* 0x0000000000007805 */ /* 0x000fca0000008a00 */
[----:B------:R-:W-:-:S06]  /*0ef0*/  IMAD R0, R0, -0xa0, RZ ;  /* 0xffffff6000007824 */ /* 0x000fcc00078e02ff */
[----:B------:R-:W4:Y:S08]  /*0f00*/  LDC R0, c[0x0][R0+0x2a4] ;  /* 0x0000a90000007b82 */ /* 0x000f300000000800 */
[----:B------:R-:W4:Y:S08]  /*0f10*/  LDC R13, c[0x0][0xd24] ;  /* 0x00034900ff0d7b82 */ /* 0x000f300000000800 */
[----:B------:R-:W4:Y:S01]  /*0f20*/  LDC R2, c[0x0][0xd24] ;  /* 0x00034900ff027b82 */ /* 0x000f220000000800 */
[----:B-1----:R-:W-:-:S07]  /*0f30*/  I2FP.F32.U32 R5, R21 ;  /* 0x0000001500057245 */ /* 0x002fce0000201000 */
[----:B------:R-:W1:Y:S01]  /*0f40*/  S2UR UR36, SR_CTAID.Z ;  /* 0x00000000002479c3 */ /* 0x000e620000002700 */
[----:B--2---:R-:W-:Y:S01]  /*0f50*/  I2FP.F32.U32 R4, R20 ;  /* 0x0000001400047245 */ /* 0x004fe20000201000 */
[----:B------:R-:W-:-:S04]  /*0f60*/  FMUL R5, R5, UR7 ;  /* 0x0000000705057c20 */ /* 0x000fc80008400000 */
[----:B---3--:R-:W-:Y:S01]  /*0f70*/  FMUL R4, R4, UR6 ;  /* 0x0000000604047c20 */ /* 0x008fe20008400000 */
[----:B------:R-:W2:Y:S01]  /*0f80*/  F2I.U32.TRUNC.NTZ R88, R5 ;  /* 0x0000000500587305 */ /* 0x000ea2000020f000 */
[----:B------:R-:W3:Y:S01]  /*0f90*/  LDCU UR6, c[0x0][0xd30] ;  /* 0x0001a600ff0677ac */ /* 0x000ee20008000800 */
[----:B----4-:R-:W-:-:S06]  /*0fa0*/  ISETP.GE.AND P0, PT, R13, 0x1, PT ;  /* 0x000000010d00780c */ /* 0x010fcc0003f06270 */
[----:B------:R-:W4:Y:S01]  /*0fb0*/  F2I.U32.TRUNC.NTZ R81, R4 ;  /* 0x0000000400517305 */ /* 0x000f22000020f000 */
[----:B--2---:R-:W-:-:S04]  /*0fc0*/  IMAD.MOV R88, RZ, RZ, -R88 ;  /* 0x000000ffff587224 */ /* 0x004fc800078e0a58 */
[----:B------:R-:W-:Y:S01]  /*0fd0*/  IMAD R88, R3, R88, R21 ;  /* 0x0000005803587224 */ /* 0x000fe200078e0215 */
[----:B------:R-:W-:Y:S01]  /*0fe0*/  LOP3.LUT R3, R21, 0x1, RZ, 0xc0, !PT ;  /* 0x0000000115037812 */ /* 0x000fe200078ec0ff */
[----:B---3--:R-:W-:Y:S01]  /*0ff0*/  UISETP.NE.AND UP3, UPT, UR6, 0x1, UPT ;  /* 0x000000010600788c */ /* 0x008fe2000bf65270 */
[----:B----4-:R-:W-:-:S04]  /*1000*/  IMAD.MOV R81, RZ, RZ, -R81 ;  /* 0x000000ffff517224 */ /* 0x010fc800078e0a51 */
[----:B------:R-:W-:Y:S01]  /*1010*/  IMAD R81, R0, R81, R20 ;  /* 0x0000005100517224 */ /* 0x000fe200078e0214 */
[----:B------:R-:W-:Y:S01]  /*1020*/  PRMT R0, RZ, 0x7610, R0 ;  /* 0x00007610ff007816 */ /* 0x000fe20000000000 */
[----:B-1----:R-:W-:Y:S06]  /*1030*/  BRA.U UP4, `(.L_x_17) ;  /* 0x0000000104247547 */ /* 0x002fec000b800000 */
[----:B------:R-:W-:Y:S01]  /*1040*/  ISETP.NE.AND P1, PT, R81, RZ, PT ;  /* 0x000000ff5100720c */ /* 0x000fe20003f25270 */
[----:B------:R-:W-:Y:S01]  /*1050*/  IMAD.MOV.U32 R0, RZ, RZ, 0x3 ;  /* 0x00000003ff007424 */ /* 0x000fe200078e00ff */
[C---:B------:R-:W-:Y:S02]  /*1060*/  LOP3.LUT R5, R88.reuse, 0xfffffffe, RZ, 0xc0, !PT ;  /* 0xfffffffe58057812 */ /* 0x040fe400078ec0ff */
[----:B------:R-:W-:Y:S02]  /*1070*/  ISETP.LT.U32.OR P1, PT, R88, 0x2, !P1 ;  /* 0x000000025800780c */ /* 0x000fe40004f21470 */
[----:B------:R-:W-:Y:S02]  /*1080*/  SHF.L.U32 R0, R0, R5, RZ ;  /* 0x0000000500007219 */ /* 0x000fe400000006ff */
[----:B------:R-:W-:Y:S02]  /*1090*/  SEL R7, RZ, 0x1, !P1 ;  /* 0x00000001ff077807 */ /* 0x000fe40004800000 */
[----:B------:R-:W-:-:S05]  /*10a0*/  SEL R4, RZ, 0x2, !P1 ;  /* 0x00000002ff047807 */ /* 0x000fca0004800000 */
[----:B------:R-:W-:-:S05]  /*10b0*/  IMAD.IADD R4, R7, 0x1, R4 ;  /* 0x0000000107047824 */ /* 0x000fca00078e0204 */
[----:B------:R-:W-:Y:S02]  /*10c0*/  PRMT R10, R4, 0x7610, R10 ;  /* 0x00007610040a7816 */ /* 0x000fe4000000000a */
.L_x_17:
[----:B------:R-:W-:Y:S05]  /*10d0*/  @!P0 BRA `(.L_x_18) ;  /* 0x0000000000b88947 */ /* 0x000fea0003800000 */
[----:B------:R-:W1:Y:S01]  /*10e0*/  LDC.64 R6, c[0x0][0xd18] ;  /* 0x00034600ff067b82 */ /* 0x000e620000000a00 */
[----:B------:R-:W-:-:S07]  /*10f0*/  ISETP.NE.AND P0, PT, R13, 0x1, PT ;  /* 0x000000010d00780c */ /* 0x000fce0003f05270 */
[----:B------:R-:W2:Y:S08]  /*1100*/  LDC R14, c[0x0][0xd0c] ;  /* 0x00034300ff0e7b82 */ /* 0x000eb00000000800 */
[----:B------:R-:W3:Y:S08]  /*1110*/  LDC R15, c[0x0][0x370] ;  /* 0x0000dc00ff0f7b82 */ /* 0x000ef00000000800 */
[----:B------:R-:W4:Y:S01]  /*1120*/  LDC R16, c[0x0][0x374] ;  /* 0x0000dd00ff107b82 */ /* 0x000f220000000800 */
[----:B-1----:R-:W-:-:S07]  /*1130*/  ISETP.NE.AND P1, PT, R6, 0x1, PT ;  /* 0x000000010600780c */ /* 0x002fce0003f25270 */
[----:B------:R-:W3:Y:S01]  /*1140*/  LDC.64 R8, c[0x0][0xd10] ;  /* 0x00034400ff087b82 */ /* 0x000ee20000000a00 */
[----:B--2---:R-:W-:-:S07]  /*1150*/  ISETP.NE.AND P2, PT, R14, 0x1, PT ;  /* 0x000000010e00780c */ /* 0x004fce0003f45270 */
[----:B------:R-:W1:Y:S08]  /*1160*/  LDC R12, c[0x0][0xd20] ;  /* 0x00034800ff0c7b82 */ /* 0x000e700000000800 */
[----:B------:R-:W2:Y:S01]  /*1170*/  LDC.64 R4, c[0x0][0xd28] ;  /* 0x00034a00ff047b82 */ /* 0x000ea20000000a00 */
[----:B----4-:R-:W-:-:S04]  /*1180*/  IMAD.HI.U32 R17, R16, R7, RZ ;  /* 0x0000000710117227 */ /* 0x010fc800078e00ff */
[----:B------:R-:W-:-:S04]  /*1190*/  IMAD.HI.U32 R7, R20, R7, RZ ;  /* 0x0000000714077227 */ /* 0x000fc800078e00ff */
[----:B---3--:R-:W-:-:S04]  /*11a0*/  IMAD.HI.U32 R18, R15, R8, RZ ;  /* 0x000000080f127227 */ /* 0x008fc800078e00ff */
[C---:B------:R-:W-:Y:S01]  /*11b0*/  IMAD.HI.U32 R22, R21.reuse, R8, RZ ;  /* 0x0000000815167227 */ /* 0x040fe200078e00ff */
[-C--:B------:R-:W-:Y:S02]  /*11c0*/  @P2 SHF.R.U32.HI R15, RZ, R9.reuse, R18 ;  /* 0x00000009ff0f2219 */ /* 0x080fe40000011612 */
[-C--:B-1----:R-:W-:Y:S02]  /*11d0*/  @P1 SHF.R.U32.HI R16, RZ, R12.reuse, R17 ;  /* 0x0000000cff101219 */ /* 0x082fe40000011611 */
[----:B------:R-:W-:Y:S02]  /*11e0*/  SHF.R.U32.HI R7, RZ, R12, R7 ;  /* 0x0000000cff077219 */ /* 0x000fe40000011607 */
[----:B------:R-:W-:Y:S02]  /*11f0*/  SHF.R.U32.HI R22, RZ, R9, R22 ;  /* 0x00000009ff167219 */ /* 0x000fe40000011616 */
[----:B------:R-:W-:Y:S01]  /*1200*/  SEL R7, R20, R7, !P1 ;  /* 0x0000000714077207 */ /* 0x000fe20004800000 */
[----:B--2---:R-:W-:Y:S01]  /*1210*/  IMAD.HI.U32 R18, R16, R4, RZ ;  /* 0x0000000410127227 */ /* 0x004fe200078e00ff */
[----:B------:R-:W-:-:S02]  /*1220*/  SEL R9, R21, R22, !P2 ;  /* 0x0000001615097207 */ /* 0x000fc40005000000 */
[----:B------:R-:W-:Y:S01]  /*1230*/  IADD3 R17, PT, PT, -R7, RZ, RZ ;  /* 0x000000ff07117210 */ /* 0x000fe20007ffe1ff */
[----:B------:R-:W-:Y:S01]  /*1240*/  IMAD.HI.U32 R8, R15, R4, RZ ;  /* 0x000000040f087227 */ /* 0x000fe200078e00ff */
[----:B------:R-:W-:-:S03]  /*1250*/  @P0 SHF.R.U32.HI R16, RZ, R5, R18 ;  /* 0x00000005ff100219 */ /* 0x000fc60000011612 */
[----:B------:R-:W-:Y:S01]  /*1260*/  IMAD R17, R6, R17, R20 ;  /* 0x0000001106117224 */ /* 0x000fe200078e0214 */
[----:B------:R-:W-:Y:S01]  /*1270*/  @P0 SHF.R.U32.HI R15, RZ, R5, R8 ;  /* 0x00000005ff0f0219 */ /* 0x000fe20000011608 */
[----:B------:R-:W-:-:S04]  /*1280*/  IMAD R16, R16, R13, RZ ;  /* 0x0000000d10107224 */ /* 0x000fc800078e02ff */
[----:B------:R-:W-:Y:S01]  /*1290*/  IMAD R8, R15, R13, RZ ;  /* 0x0000000d0f087224 */ /* 0x000fe200078e02ff */
[----:B------:R-:W-:-:S04]  /*12a0*/  ISETP.GE.AND P1, PT, R7, R16, PT ;  /* 0x000000100700720c */ /* 0x000fc80003f26270 */
[----:B------:R-:W-:Y:S01]  /*12b0*/  ISETP.GE.OR P1, PT, R9, R8, P1 ;  /* 0x000000080900720c */ /* 0x000fe20000f26670 */
[----:B------:R-:W-:-:S05]  /*12c0*/  IMAD.HI.U32 R8, R7, R4, RZ ;  /* 0x0000000407087227 */ /* 0x000fca00078e00ff */
[----:B------:R-:W-:-:S04]  /*12d0*/  SHF.R.U32.HI R8, RZ, R5, R8 ;  /* 0x00000005ff087219 */ /* 0x000fc80000011608 */
[----:B------:R-:W-:-:S03]  /*12e0*/  SEL R8, R7, R8, !P0 ;  /* 0x0000000807087207 */ /* 0x000fc60004000000 */
[----:B------:R-:W-:Y:S01]  /*12f0*/  @!P1 IMAD.HI.U32 R12, R9, R4, RZ ;  /* 0x00000004090c9227 */ /* 0x000fe200078e00ff */
[----:B------:R-:W-:-:S04]  /*1300*/  IADD3 R4, PT, PT, -R8, RZ, RZ ;  /* 0x000000ff08047210 */ /* 0x000fc80007ffe1ff */
[----:B------:R-:W-:Y:S01]  /*1310*/  @!P1 SHF.R.U32.HI R12, RZ, R5, R12 ;  /* 0x00000005ff0c9219 */ /* 0x000fe2000001160c */
[----:B------:R-:W-:-:S03]  /*1320*/  IMAD R4, R13, R4, R7 ;  /* 0x000000040d047224 */ /* 0x000fc600078e0207 */
[----:B------:R-:W-:-:S05]  /*1330*/  @!P1 SEL R5, R9, R12, !P0 ;  /* 0x0000000c09059207 */ /* 0x000fca0004000000 */
[--C-:B------:R-:W-:Y:S02]  /*1340*/  @!P1 IMAD.IADD R8, R8, 0x1, -R5.reuse ;  /* 0x0000000108089824 */ /* 0x100fe400078e0a05 */
[----:B------:R-:W-:Y:S01]  /*1350*/  @!P1 IMAD R5, R4, R15, R5 ;  /* 0x0000000f04059224 */ /* 0x000fe200078e0205 */
[----:B------:R-:W-:Y:S01]  /*1360*/  IADD3 R4, PT, PT, -R9, RZ, RZ ;  /* 0x000000ff09047210 */ /* 0x000fe20007ffe1ff */
[----:B------:R-:W-:Y:S02]  /*1370*/  @!P1 IMAD R7, R8, R13, R9 ;  /* 0x0000000d08079224 */ /* 0x000fe400078e0209 */
[----:B------:R-:W-:Y:S02]  /*1380*/  @!P1 IMAD.MOV.U32 R9, RZ, RZ, R5 ;  /* 0x000000ffff099224 */ /* 0x000fe400078e0005 */
[----:B------:R-:W-:Y:S02]  /*1390*/  IMAD R4, R14, R4, R21 ;  /* 0x000000040e047224 */ /* 0x000fe400078e0215 */
[----:B------:R-:W-:-:S02]  /*13a0*/  IMAD R20, R7, R6, R17 ;  /* 0x0000000607147224 */ /* 0x000fc400078e0211 */
[----:B------:R-:W-:Y:S02]  /*13b0*/  IMAD R21, R9, R14, R4 ;  /* 0x0000000e09157224 */ /* 0x000fe400078e0204 */
.L_x_18:
[----:B------:R-:W-:Y:S05]  /*13c0*/  BRA.U UP3, `(.L_x_19) ;  /* 0x0000000103407547 */ /* 0x000fea000b800000 */
[----:B------:R-:W1:Y:S08]  /*13d0*/  LDC.64 R6, c[0x0][0xd10] ;  /* 0x00034400ff067b82 */ /* 0x000e700000000a00 */
[----:B------:R-:W2:Y:S08]  /*13e0*/  LDC.64 R4, c[0x0][0xd18] ;  /* 0x00034600ff047b82 */ /* 0x000eb00000000a00 */
[----:B------:R-:W3:Y:S08]  /*13f0*/  LDC R8, c[0x0][0xd20] ;  /* 0x00034800ff087b82 */ /* 0x000ef00000000800 */
[----:B------:R-:W4:Y:S01]  /*1400*/  LDC R12, c[0x0][0xd0c] ;  /* 0x00034300ff0c7b82 */ /* 0x000f220000000800 */
[----:B-1----:R-:W-:-:S05]  /*1410*/  IMAD.HI.U32 R6, R21, R6, RZ ;  /* 0x0000000615067227 */ /* 0x002fca00078e00ff */
[----:B------:R-:W-:Y:S01]  /*1420*/  SHF.R.U32.HI R6, RZ, R7, R6 ;  /* 0x00000007ff067219 */ /* 0x000fe20000011606 */
[----:B--2---:R-:W-:Y:S01]  /*1430*/  IMAD.HI.U32 R5, R20, R5, RZ ;  /* 0x0000000514057227 */ /* 0x004fe200078e00ff */
[----:B------:R-:W-:-:S04]  /*1440*/  ISETP.NE.AND P0, PT, R4, 0x1, PT ;  /* 0x000000010400780c */ /* 0x000fc80003f05270 */
[----:B---3--:R-:W-:-:S04]  /*1450*/  SHF.R.U32.HI R5, RZ, R8, R5 ;  /* 0x00000008ff057219 */ /* 0x008fc80000011605 */
[----:B------:R-:W-:Y:S02]  /*1460*/  SEL R5, R20, R5, !P0 ;  /* 0x0000000514057207 */ /* 0x000fe40004000000 */
[----:B----4-:R-:W-:-:S04]  /*1470*/  ISETP.NE.AND P1, PT, R12, 0x1, PT ;  /* 0x000000010c00780c */ /* 0x010fc80003f25270 */
[----:B------:R-:W-:-:S05]  /*1480*/  SEL R6, R21, R6, !P1 ;  /* 0x0000000615067207 */ /* 0x000fca0004800000 */
[----:B------:R-:W-:Y:S02]  /*1490*/  IMAD.IADD R7, R5, 0x1, -R6 ;  /* 0x0000000105077824 */ /* 0x000fe400078e0a06 */
[----:B------:R-:W-:Y:S02]  /*14a0*/  IMAD.IADD R5, R6, 0x1, -R5 ;  /* 0x0000000106057824 */ /* 0x000fe400078e0a05 */
[----:B------:R-:W-:Y:S02]  /*14b0*/  IMAD R21, R7, R12, R21 ;  /* 0x0000000c07157224 */ /* 0x000fe400078e0215 */
[----:B------:R-:W-:Y:S02]  /*14c0*/  IMAD R20, R5, R4, R20 ;  /* 0x0000000405147224 */ /* 0x000fe400078e0214 */
.L_x_19:
[----:B------:R-:W-:Y:S05]  /*14d0*/  BRA.U !UP1, `(.L_x_20) ;  /* 0x00000001090c7547 */ /* 0x000fea000b800000 */
[----:B------:R-:W-:Y:S01]  /*14e0*/  UCGABAR_WAIT ;  /* 0x0000000000007dc7 */ /* 0x000fe20008000000 */
[----:B------:R-:W-:Y:S01]  /*14f0*/  CCTL.IVALL ;  /* 0x00000000ff00798f */ /* 0x000fe20002000000 */
[----:B------:R-:W-:Y:S05]  /*1500*/  BRA `(.L_x_21) ;  /* 0x0000000000047947 */ /* 0x000fea0003800000 */
.L_x_20:
[----:B------:R-:W-:Y:S06]  /*1510*/  BAR.SYNC.DEFER_BLOCKING 0x0 ;  /* 0x0000000000007b1d */ /* 0x000fec0000010000 */
.L_x_21:
[----:B------:R-:W1:Y:S02]  /*1520*/  LDCU UR7, c[0x0][0x38c] ;  /* 0x00007180ff0777ac */ /* 0x000e640008000800 */
[----:B-1----:R-:W-:-:S04]  /*1530*/  UIADD3 UR7, UPT, UPT, UR7, 0x7f, URZ ;  /* 0x0000007f07077890 */ /* 0x002fc8000fffe0ff */
[----:B------:R-:W-:-:S04]  /*1540*/  USHF.R.S32.HI UR6, URZ, 0x1f, UR7 ;  /* 0x0000001fff067899 */ /* 0x000fc80008011407 */
[----:B------:R-:W-:-:S04]  /*1550*/  ULEA.HI UR6, UR6, UR7, URZ, 0x7 ;  /* 0x0000000706067291 */ /* 0x000fc8000f8f38ff */
[----:B------:R-:W-:Y:S01]  /*1560*/  USHF.R.S32.HI UR15, URZ, 0x7, UR6 ;  /* 0x00000007ff0f7899 */ /* 0x000fe20008011406 */
[----:B------:R-:W-:Y:S11]  /*1570*/  BRA.U UP2, `(.L_x_22) ;  /* 0x0000000d02ac7547 */ /* 0x000ff6000b800000 */
[----:B------:R-:W1:Y:S01]  /*1580*/  LDC R11, c[0x0][0x370] ;  /* 0x0000dc00ff0b7b82 */ /* 0x000e620000000800 */
[----:B------:R-:W-:Y:S01]  /*1590*/  UISETP.NE.OR UP0, UPT, UR4, URZ, !UPT ;  /* 0x000000ff0400728c */ /* 0x000fe2000ff05670 */
[----:B------:R-:W-:Y:S01]  /*15a0*/  R2UR UR4, R3 ;  /* 0x00000000030472ca */ /* 0x000fe200000e0000 */
[----:B------:R-:W-:Y:S01]  /*15b0*/  UISETP.LT.AND UP1, UPT, UR15, 0x1, UPT ;  /* 0x000000010f00788c */ /* 0x000fe2000bf21270 */
[----:B------:R-:W-:Y:S01]  /*15c0*/  PLOP3.LUT P1, PT, PT, PT, UP5, 0x80, 0x8 ;  /* 0x000000000008781c */ /* 0x000fe20003f2f058 */
[----:B------:R-:W-:Y:S01]  /*15d0*/  IMAD.MOV.U32 R17, RZ, RZ, 0x1 ;  /* 0x00000001ff117424 */ /* 0x000fe200078e00ff */
[----:B------:R-:W-:Y:S02]  /*15e0*/  CS2R R14, SRZ ;  /* 0x00000000000e7805 */ /* 0x000fe4000001ff00 */
[----:B------:R-:W-:Y:S01]  /*15f0*/  PLOP3.LUT P4, PT, P4, PT, UP0, 0xae, 0xea ;  /* 0x0000000000ea781c */ /* 0x000fe2000278f50e */
[----:B------:R-:W2:Y:S01]  /*1600*/  S2UR UR5, SR_CgaCtaId ;  /* 0x00000000000579c3 */ /* 0x000ea20000008800 */
[----:B------:R-:W-:Y:S01]  /*1610*/  PLOP3.LUT P1, PT, P1, PT, PT, 0x8, 0x80 ;  /* 0x000000000080781c */ /* 0x000fe20000f2e170 */
[----:B------:R-:W-:Y:S01]  /*1620*/  IMAD.MOV.U32 R16, RZ, RZ, RZ ;  /* 0x000000ffff107224 */ /* 0x000fe200078e00ff */
[----:B------:R-:W3:Y:S01]  /*1630*/  LDCU.64 UR42, c[0x0][0x348] ;  /* 0x00006900ff2a77ac */ /* 0x000ee20008000a00 */
[----:B------:R-:W-:Y:S01]  /*1640*/  IMAD.MOV.U32 R12, RZ, RZ, 0x1 ;  /* 0x00000001ff0c7424 */ /* 0x000fe200078e00ff */
[----:B------:R-:W-:-:S03]  /*1650*/  USEL UR15, UR15, 0x1, !UP1 ;  /* 0x000000010f0f7887 */ /* 0x000fc6000c800000 */
[----:B------:R-:W4:Y:S01]  /*1660*/  LDC R0, c[0x0][0x374] ;  /* 0x0000dd00ff007b82 */ /* 0x000f220000000800 */
[----:B------:R-:W-:Y:S01]  /*1670*/  UMOV UR14, URZ ;  /* 0x000000ff000e7c82 */ /* 0x000fe20008000000 */
[----:B------:R-:W-:-:S07]  /*1680*/  UMOV UR7, 0x400 ;  /* 0x0000040000077882 */ /* 0x000fce0000000000 */
.L_x_32:
[----:B------:R-:W-:-:S03]  /*1690*/  UISETP.NE.AND UP0, UPT, UR37, URZ, UPT ;  /* 0x000000ff2500728c */ /* 0x000fc6000bf05270 */
[----:B--2---:R-:W-:Y:S02]  /*16a0*/  UMOV UR37, UR5 ;  /* 0x0000000500257c82 */ /* 0x004fe40008000000 */
[----:B------:R-:W-:-:S04]  /*16b0*/  ULEA UR6, UR37, UR7, 0x18 ;  /* 0x0000000725067291 */ /* 0x000fc8000f8ec0ff */
[----:B------:R-:W-:Y:S08]  /*16c0*/  BRA.U UP0, `(.L_x_23) ;  /* 0x0000000100347547 */ /* 0x000ff0000b800000 */
[----:B------:R-:W2:Y:S01]  /*16d0*/  S2R R4, SR_CgaCtaId ;  /* 0x0000000000047919 */ /* 0x000ea20000008800 */
[----:B------:R-:W-:-:S04]  /*16e0*/  MOV R5, 0x400 ;  /* 0x0000040000057802 */ /* 0x000fc80000000f00 */
[----:B--2---:R-:W-:Y:S02]  /*16f0*/  LEA R5, R4, R5, 0x18 ;  /* 0x0000000504057211 */ /* 0x004fe400078ec0ff */
[----:B------:R-:W-:-:S03]  /*1700*/  SHF.L.U32 R4, R12, 0x1f, RZ ;  /* 0x0000001f0c047819 */ /* 0x000fc600000006ff */
[----:B------:R-:W-:-:S04]  /*1710*/  IMAD R5, R14, 0x8, R5 ;  /* 0x000000080e057824 */ /* 0x000fc800078e0205 */
[----:B------:R-:W2:Y:S02]  /*1720*/  SYNCS.PHASECHK.TRANS64.TRYWAIT P0, [R5+URZ+0xe0], R4 ;  /* 0x0000e004050075a7 */ /* 0x000ea400080011ff */
[----:B--2---:R-:W-:Y:S05]  /*1730*/  @!P0 BRA `(.L_x_24) ;  /* 0x0000008400488947 */ /* 0x004fea0003800000 */
.L_x_137:
[----:B------:R-:W-:Y:S01]  /*1740*/  VIADD R14, R14, 0x1 ;  /* 0x000000010e0e7836 */ /* 0x000fe20000000000 */
[----:B------:R2:W-:Y:S04]  /*1750*/  SYNCS.ARRIVE.TRANS64.A1T0 RZ, [R5+URZ+0xd0], RZ ;  /* 0x0000d0ff05ff79a7 */ /* 0x0005e800081000ff */
[----:B------:R-:W-:-:S04]  /*1760*/  ISETP.NE.AND P0, PT, R14, 0x2, PT ;  /* 0x000000020e00780c */ /* 0x000fc80003f05270 */
[----:B------:R-:W-:Y:S02]  /*1770*/  SEL R14, R14, RZ, P0 ;  /* 0x000000ff0e0e7207 */ /* 0x000fe40000000000 */
[----:B--2---:R-:W-:-:S04]  /*1780*/  SEL R5, RZ, 0x1, P0 ;  /* 0x00000001ff057807 */ /* 0x004fc80000000000 */
[----:B------:R-:W-:-:S07]  /*1790*/  LOP3.LUT R12, R12, R5, RZ, 0x3c, !PT ;  /* 0x000000050c0c7212 */ /* 0x000fce00078e3cff */
.L_x_23:
[----:B------:R-:W-:Y:S01]  /*17a0*/  ULEA UR8, UR14, UR6, 0x3 ;  /* 0x000000060e087291 */ /* 0x000fe2000f8e18ff */
[----:B------:R-:W-:Y:S02]  /*17b0*/  SHF.L.U32 R4, R17, 0x1f, RZ ;  /* 0x0000001f11047819 */ /* 0x000fe400000006ff */
[----:B------:R-:W-:-:S06]  /*17c0*/  LEA.HI R21, R21, R21, RZ, 0x1 ;  /* 0x0000001515157211 */ /* 0x000fcc00078f08ff */
[----:B------:R2:W1:Y:S02]  /*17d0*/  SYNCS.PHASECHK.TRANS64.TRYWAIT P0, [UR8+0x20], R4 ;  /* 0x00002004ff0075a7 */ /* 0x0004640008001108 */
[----:B------:R-:W3:Y:S02]  /*17e0*/  LDCU UR8, c[0x0][0x38c] ;  /* 0x00007180ff0877ac */ /* 0x000ee40008000800 */
[----:B---3--:R-:W-:-:S09]  /*17f0*/  UISETP.GE.AND UP0, UPT, UR8, 0x1, UPT ;  /* 0x000000010800788c */ /* 0x008fd2000bf06270 */
[----:B--2---:R-:W-:Y:S05]  /*1800*/  BRA.U !UP0, `(.L_x_25) ;  /* 0x0000000108e87547 */ /* 0x004fea000b800000 */
[----:B------:R-:W-:Y:S01]  /*1810*/  SHF.R.S32.HI R4, RZ, 0x1, R21 ;  /* 0x00000001ff047819 */ /* 0x000fe20000011415 */
[----:B------:R-:W-:Y:S01]  /*1820*/  IMAD R20, R20, 0x2, R3 ;  /* 0x0000000214147824 */ /* 0x000fe200078e0203 */
[----:B------:R-:W-:Y:S01]  /*1830*/  UIADD3 UR40, UP2, UPT, UR42, 0x80, URZ ;  /* 0x000000802a287890 */ /* 0x000fe2000ff5e0ff */
[----:B------:R-:W-:Y:S01]  /*1840*/  @!P4 IMAD.MOV.U32 R5, RZ, RZ, 0x11000 ;  /* 0x00011000ff05c424 */ /* 0x000fe200078e00ff */
[----:B------:R-:W-:Y:S01]  /*1850*/  R2UR UR11, R4 ;  /* 0x00000000040b72ca */ /* 0x000fe200000e0000 */
[----:B------:R-:W-:Y:S01]  /*1860*/  UIADD3 UR38, UP1, UPT, UR42, 0x280, URZ ;  /* 0x000002802a267890 */ /* 0x000fe2000ff3e0ff */
[----:B------:R-:W-:Y:S01]  /*1870*/  R2UR UR27, R20 ;  /* 0x00000000141b72ca */ /* 0x000fe200000e0000 */
[----:B------:R-:W-:Y:S02]  /*1880*/  UIADD3 UR30, UP0, UPT, UR42, 0x180, URZ ;  /* 0x000001802a1e7890 */ /* 0x000fe4000ff1e0ff */
[----:B------:R-:W-:Y:S02]  /*1890*/  UIADD3.X UR41, UPT, UPT, URZ, UR43, URZ, UP2, !UPT ;  /* 0x0000002bff297290 */ /* 0x000fe400097fe4ff */
[----:B------:R-:W-:-:S02]  /*18a0*/  UIADD3.X UR39, UPT, UPT, URZ, UR43, URZ, UP1, !UPT ;  /* 0x0000002bff277290 */ /* 0x000fc40008ffe4ff */
[----:B------:R-:W-:Y:S01]  /*18b0*/  UIADD3.X UR31, UPT, UPT, URZ, UR43, URZ, UP0, !UPT ;  /* 0x0000002bff1f7290 */ /* 0x000fe200087fe4ff */
[----:B------:R-:W-:Y:S01]  /*18c0*/  UMOV UR21, UR14 ;  /* 0x0000000e00157c82 */ /* 0x000fe20008000000 */
[----:B------:R-:W-:Y:S02]  /*18d0*/  UMOV UR12, URZ ;  /* 0x000000ff000c7c82 */ /* 0x000fe40008000000 */
[----:B------:R-:W-:Y:S02]  /*18e0*/  ULEA UR11, UR11, UR4, 0x1 ;  /* 0x000000040b0b7291 */ /* 0x000fe4000f8e08ff */
[----:B------:R-:W-:Y:S02]  /*18f0*/  USHF.L.U32 UR27, UR27, 0x6, URZ ;  /* 0x000000061b1b7899 */ /* 0x000fe400080006ff */
[----:B------:R-:W-:Y:S01]  /*1900*/  USHF.L.U32 UR35, UR11, 0x7, URZ ;  /* 0x000000070b237899 */ /* 0x000fe200080006ff */
[----:B------:R-:W-:-:S11]  /*1910*/  UMOV UR10, URZ ;  /* 0x000000ff000a7c82 */ /* 0x000fd60008000000 */
.L_x_28:
[----:B------:R-:W-:Y:S01]  /*1920*/  ULEA UR9, UR21, UR6, 0x3 ;  /* 0x0000000615097291 */ /* 0x000fe2000f8e18ff */
[----:B-1-3--:R-:W-:Y:S11]  /*1930*/  @P0 BRA `(.L_x_26) ;  /* 0x00000000000c0947 */ /* 0x00aff60003800000 */
[----:B------:R-:W-:-:S04]  /*1940*/  SHF.L.U32 R7, R17, 0x1f, RZ ;  /* 0x0000001f11077819 */ /* 0x000fc800000006ff */
[----:B------:R-:W1:Y:S02]  /*1950*/  SYNCS.PHASECHK.TRANS64.TRYWAIT P0, [UR9+0x20], R7 ;  /* 0x00002007ff0075a7 */ /* 0x000e640008001109 */
[----:B-1----:R-:W-:Y:S05]  /*1960*/  @!P0 BRA `(.L_x_27) ;  /* 0x0000008000d08947 */ /* 0x002fea0003800000 */
.L_x_26:
[----:B------:R-:W-:Y:S01]  /*1970*/  UIADD3 UR14, UPT, UPT, UR21, 0x1, URZ ;  /* 0x00000001150e7890 */ /* 0x000fe2000fffe0ff */
[----:B------:R2:W-:Y:S01]  /*1980*/  @!P4 SYNCS.ARRIVE.TRANS64 RZ, [UR9], R5 ;  /* 0x00000005ffffc9a7 */ /* 0x0005e20008000009 */
[----:B------:R-:W-:Y:S02]  /*1990*/  ULEA UR16, UR21, UR6, 0xe ;  /* 0x0000000615107291 */ /* 0x000fe4000f8e70ff */
[----:B------:R-:W-:Y:S02]  /*19a0*/  UISETP.NE.AND UP0, UPT, UR14, 0x4, UPT ;  /* 0x000000040e00788c */ /* 0x000fe4000bf05270 */
[----:B------:R-:W-:Y:S02]  /*19b0*/  USHF.L.U32 UR26, UR12, 0x7, URZ ;  /* 0x000000070c1a7899 */ /* 0x000fe400080006ff */
[----:B------:R-:W-:Y:S02]  /*19c0*/  USEL UR13, URZ, 0x1, UP0 ;  /* 0x00000001ff0d7887 */ /* 0x000fe40008000000 */
[----:B------:R-:W-:-:S02]  /*19d0*/  USEL UR14, UR14, URZ, UP0 ;  /* 0x000000ff0e0e7287 */ /* 0x000fc40008000000 */
[----:B------:R-:W-:Y:S02]  /*19e0*/  USHF.L.U32 UR34, UR12, 0x6, URZ ;  /* 0x000000060c227899 */ /* 0x000fe400080006ff */
[----:B------:R-:W-:Y:S01]  /*19f0*/  ULEA UR8, UR14, UR6, 0x3 ;  /* 0x000000060e087291 */ /* 0x000fe2000f8e18ff */
[----:B------:R-:W-:Y:S01]  /*1a00*/  LOP3.LUT R17, R17, UR13, RZ, 0x3c, !PT ;  /* 0x0000000d11117c12 */ /* 0x000fe2000f8e3cff */
[----:B------:R-:W-:Y:S02]  /*1a10*/  ULOP3.LUT UR33, UR9, 0xfefffff8, URZ, 0xc0, !UPT ;  /* 0xfefffff809217892 */ /* 0x000fe4000f8ec0ff */
[----:B------:R-:W-:Y:S01]  /*1a20*/  UIADD3 UR32, UPT, UPT, UR16, 0x10400, URZ ;  /* 0x0001040010207890 */ /* 0x000fe2000fffe0ff */
[----:B-1----:R-:W-:Y:S01]  /*1a30*/  SHF.L.U32 R4, R17, 0x1f, RZ ;  /* 0x0000001f11047819 */ /* 0x002fe200000006ff */
[----:B------:R-:W-:Y:S02]  /*1a40*/  UIADD3 UR24, UPT, UPT, UR16, 0x20400, URZ ;  /* 0x0002040010187890 */ /* 0x000fe4000fffe0ff */
[----:B------:R-:W-:Y:S01]  /*1a50*/  UIADD3 UR16, UPT, UPT, UR16, 0x22400, URZ ;  /* 0x0002240010107890 */ /* 0x000fe2000fffe0ff */
[----:B------:R2:W3:Y:S01]  /*1a60*/  SYNCS.PHASECHK.TRANS64.TRYWAIT P0, [UR8+0x20], R4 ;  /* 0x00002004ff0075a7 */ /* 0x0004e20008001108 */
[----:B------:R-:W-:-:S02]  /*1a70*/  ULEA UR8, UR21, UR6, 0xb ;  /* 0x0000000615087291 */ /* 0x000fc4000f8e58ff */
[----:B------:R-:W-:Y:S02]  /*1a80*/  UIADD3 UR18, UPT, UPT, UR26, 0x40, URZ ;  /* 0x000000401a127890 */ /* 0x000fe4000fffe0ff */
[----:B------:R-:W-:Y:S02]  /*1a90*/  ULOP3.LUT UR9, UR9, 0xfefffff8, URZ, 0xc0, !UPT ;  /* 0xfefffff809097892 */ /* 0x000fe4000f8ec0ff */
[----:B------:R-:W-:Y:S01]  /*1aa0*/  UIADD3 UR8, UPT, UPT, UR8, 0x30400, URZ ;  /* 0x0003040008087890 */ /* 0x000fe2000fffe0ff */
[----:B------:R-:W-:Y:S01]  /*1ab0*/  UMOV UR22, 0x0 ;  /* 0x0000000000167882 */ /* 0x000fe20000000000 */
[----:B------:R-:W-:Y:S01]  /*1ac0*/  UMOV UR23, 0x10000000 ;  /* 0x1000000000177882 */ /* 0x000fe20000000000 */
[----:B------:R-:W-:Y:S01]  /*1ad0*/  UMOV UR28, UR36 ;  /* 0x00000024001c7c82 */ /* 0x000fe20008000000 */
[----:B------:R-:W-:Y:S01]  /*1ae0*/  UMOV UR25, UR33 ;  /* 0x0000002100197c82 */ /* 0x000fe20008000000 */
[----:B------:R-:W-:Y:S01]  /*1af0*/  UMOV UR19, UR27 ;  /* 0x0000001b00137c82 */ /* 0x000fe20008000000 */
[----:B------:R-:W-:Y:S01]  /*1b00*/  UMOV UR20, UR36 ;  /* 0x0000002400147c82 */ /* 0x000fe20008000000 */
[----:B------:R-:W-:Y:S01]  /*1b10*/  UMOV UR17, UR33 ;  /* 0x0000002100117c82 */ /* 0x000fe20008000000 */
[----:B------:R-:W-:Y:S01]  /*1b20*/  UTMALDG.3D.2CTA [UR32], [UR40], desc[UR22] ;  /* 0x00001620280075b4 */ /* 0x000fe20008211000 */
[----:B------:R-:W-:Y:S01]  /*1b30*/  UMOV UR13, UR36 ;  /* 0x00000024000d7c82 */ /* 0x000fe20008000000 */
[----:B------:R-:W-:Y:S01]  /*1b40*/  UMOV UR21, UR14 ;  /* 0x0000000e00157c82 */ /* 0x000fe20008000000 */
[----:B------:R-:W-:Y:S01]  /*1b50*/  UTMALDG.3D.2CTA [UR24], [UR38], desc[UR22] ;  /* 0x00001618260075b4 */ /* 0x000fe20008211000 */
[----:B------:R-:W-:Y:S01]  /*1b60*/  UTMALDG.3D.2CTA [UR16], [UR38], desc[UR22] ;  /* 0x00001610260075b4 */ /* 0x000fe20008211000 */
[----:B------:R1:W-:Y:S02]  /*1b70*/  UTMALDG.4D.2CTA [UR8], [UR30], desc[UR22] ;  /* 0x000016081e0075b4 */ /* 0x0003e40008219000 */
[----:B-1----:R-:W-:-:S04]  /*1b80*/  UIADD3 UR12, UPT, UPT, UR12, 0x1, URZ ;  /* 0x000000010c0c7890 */ /* 0x002fc8000fffe0ff */
[----:B------:R-:W-:-:S09]  /*1b90*/  UISETP.NE.AND UP0, UPT, UR12, UR15, UPT ;  /* 0x0000000f0c00728c */ /* 0x000fd2000bf05270 */
[----:B--2---:R-:W-:Y:S05]  /*1ba0*/  BRA.U UP0, `(.L_x_28) ;  /* 0xfffffffd005c7547 */ /* 0x004fea000b83ffff */
.L_x_25:
[----:B------:R-:W-:Y:S01]  /*1bb0*/  LEA R8, R16, UR6, 0x3 ;  /* 0x0000000610087c11 */ /* 0x000fe2000f8e18ff */
[----:B------:R-:W-:Y:S01]  /*1bc0*/  @!P1 SYNCS.ARRIVE.TRANS64.A1T0 RZ, [UR6+0x88], RZ ;  /* 0x000088ffffff99a7 */ /* 0x000fe20008100006 */
[----:B------:R-:W-:Y:S01]  /*1bd0*/  SHF.L.U32 R5, R15, 0x1f, RZ ;  /* 0x0000001f0f057819 */ /* 0x000fe200000006ff */
[----:B------:R-:W-:-:S03]  /*1be0*/  NOP ;  /* 0x0000000000007918 */ /* 0x000fc60000000000 */
[----:B-1-3--:R-:W1:Y:S01]  /*1bf0*/  SYNCS.PHASECHK.TRANS64.TRYWAIT P0, [R8+URZ+0x90], R5 ;  /* 0x00009005080075a7 */ /* 0x00ae6200080011ff */
[----:B------:R-:W-:Y:S01]  /*1c00*/  LEA R4, R16, UR6, 0x4 ;  /* 0x0000000610047c11 */ /* 0x000fe2000f8e20ff */
[----:B-1----:R-:W-:Y:S06]  /*1c10*/  @!P0 BRA `(.L_x_29) ;  /* 0x00000080003c8947 */ /* 0x002fec0003800000 */
.L_x_139:
[----:B-1----:R-:W1:Y:S01]  /*1c20*/  LDS.128 R4, [R4+0x100] ;  /* 0x0001000004047984 */ /* 0x002e620000000c00 */
[----:B------:R-:W-:Y:S01]  /*1c30*/  ISETP.GE.AND P0, PT, R2, 0x1, PT ;  /* 0x000000010200780c */ /* 0x000fe20003f06270 */
[----:B------:R-:W-:Y:S01]  /*1c40*/  VIADD R8, R8, 0xa0 ;  /* 0x000000a008087836 */ /* 0x000fe20000000000 */
[----:B------:R-:W-:Y:S01]  /*1c50*/  @!PT LDS RZ, [RZ] ;  /* 0x00000000fffff984 */ /* 0x000fe20000000800 */
[----:B------:R-:W-:Y:S01]  /*1c60*/  @!PT LDS RZ, [RZ] ;  /* 0x00000000fffff984 */ /* 0x000fe20000000800 */
[----:B------:R-:W-:Y:S01]  /*1c70*/  @!PT LDS RZ, [RZ] ;  /* 0x00000000fffff984 */ /* 0x000fe20000000800 */
[----:B------:R-:W-:Y:S01]  /*1c80*/  @!PT LDS RZ, [RZ] ;  /* 0x00000000fffff984 */ /* 0x000fe20000000800 */
[----:B------:R2:W-:Y:S06]  /*1c90*/  MEMBAR.ALL.CTA ;  /* 0x0000000000007992 */ /* 0x0005ec0000008000 */
[----:B--2---:R-:W2:Y:S01]  /*1ca0*/  FENCE.VIEW.ASYNC.S ;  /* 0x00000000000073c6 */ /* 0x004ea20000000000 */
[----:B------:R-:W-:-:S04]  /*1cb0*/  PRMT R8, RZ, 0x654, R8 ;  /* 0x00000654ff087816 */ /* 0x000fc80000000008 */
[----:B--2---:R2:W-:Y:S01]  /*1cc0*/  SYNCS.ARRIVE.TRANS64.RED.A1T0 RZ, [R8+URZ], RZ ;  /* 0x000000ff08ff79a7 */ /* 0x0045e200081004ff */
[----:B-1----:R-:W-:-:S13]  /*1cd0*/  LOP3.LUT P2, RZ, R6, 0x1, RZ, 0xc0, !PT ;  /* 0x0000000106ff7812 */ /* 0x002fda000784c0ff */
[----:B------:R-:W-:Y:S01]  /*1ce0*/  @P2 SHF.R.U32.HI R9, RZ, 0x10, R5 ;  /* 0x00000010ff092819 */ /* 0x000fe20000011605 */
[----:B------:R-:W-:Y:S01]  /*1cf0*/  VOTEU.ANY UP0, P2 ;  /* 0x0000000000ff7886 */ /* 0x000fe20001000100 */
[----:B------:R-:W-:Y:S02]  /*1d00*/  @P2 MOV R13, R4 ;  /* 0x00000004000d2202 */ /* 0x000fe40000000f00 */
[----:B------:R-:W-:Y:S02]  /*1d10*/  @P2 R2UR.BROADCAST UR8, R9 ;  /* 0x00000000090822ca */ /* 0x000fe400008e0000 */
[----:B------:R-:W-:-:S11]  /*1d20*/  @P2 LOP3.LUT R10, R5, 0xffff, RZ, 0xc0, !PT ;  /* 0x0000ffff050a2812 */ /* 0x000fd600078ec0ff */
[----:B------:R-:W-:Y:S01]  /*1d30*/  @UP0 UMOV UR36, UR8 ;  /* 0x0000000800240c82 */ /* 0x000fe20008000000 */
[----:B--2---:R-:W-:Y:S05]  /*1d40*/  @!P0 BRA `(.L_x_30) ;  /* 0x0000000000b88947 */ /* 0x004fea0003800000 */
[----:B------:R-:W4:Y:S01]  /*1d50*/  LDC.64 R6, c[0x0][0xd18] ;  /* 0x00034600ff067b82 */ /* 0x000f220000000a00 */
[----:B------:R-:W-:-:S07]  /*1d60*/  ISETP.NE.AND P3, PT, R2, 0x1, PT ;  /* 0x000000010200780c */ /* 0x000fce0003f65270 */
[----:B------:R-:W1:Y:S08]  /*1d70*/  LDC.64 R8, c[0x0][0xd10] ;  /* 0x00034400ff087b82 */ /* 0x000e700000000a00 */
[----:B------:R-:W2:Y:S08]  /*1d80*/  LDC R18, c[0x0][0xd20] ;  /* 0x00034800ff127b82 */ /* 0x000eb00000000800 */
[----:B------:R-:W3:Y:S01]  /*1d90*/  LDC R20, c[0x0][0xd0c] ;  /* 0x00034300ff147b82 */ /* 0x000ee20000000800 */
[----:B----4-:R-:W-:Y:S01]  /*1da0*/  IMAD.HI.U32 R19, R0, R7, RZ ;  /* 0x0000000700137227 */ /* 0x010fe200078e00ff */
[----:B------:R-:W-:-:S03]  /*1db0*/  ISETP.NE.AND P0, PT, R6, 0x1, PT ;  /* 0x000000010600780c */ /* 0x000fc60003f05270 */
[----:B------:R-:W-:-:S03]  /*1dc0*/  IMAD.HI.U32 R7, R10, R7, RZ ;  /* 0x000000070a077227 */ /* 0x000fc600078e00ff */
[----:B------:R-:W4:Y:S01]  /*1dd0*/  LDC.64 R4, c[0x0][0xd28] ;  /* 0x00034a00ff047b82 */ /* 0x000f220000000a00 */
[----:B-1----:R-:W-:-:S04]  /*1de0*/  IMAD.HI.U32 R22, R11, R8, RZ ;  /* 0x000000080b167227 */ /* 0x002fc800078e00ff */
[----:B------:R-:W-:Y:S01]  /*1df0*/  IMAD.HI.U32 R24, R13, R8, RZ ;  /* 0x000000080d187227 */ /* 0x000fe200078e00ff */
[----:B------:R-:W-:Y:S02]  /*1e00*/  SHF.R.U32.HI R22, RZ, R9, R22 ;  /* 0x00000009ff167219 */ /* 0x000fe40000011616 */
[-C--:B--2---:R-:W-:Y:S02]  /*1e10*/  SHF.R.U32.HI R19, RZ, R18.reuse, R19 ;  /* 0x00000012ff137219 */ /* 0x084fe40000011613 */
[----:B------:R-:W-:Y:S02]  /*1e20*/  SHF.R.U32.HI R7, RZ, R18, R7 ;  /* 0x00000012ff077219 */ /* 0x000fe40000011607 */
[----:B------:R-:W-:Y:S02]  /*1e30*/  SEL R19, R0, R19, !P0 ;  /* 0x0000001300137207 */ /* 0x000fe40004000000 */
[----:B------:R-:W-:Y:S02]  /*1e40*/  SHF.R.U32.HI R24, RZ, R9, R24 ;  /* 0x00000009ff187219 */ /* 0x000fe40000011618 */
[----:B---3--:R-:W-:-:S02]  /*1e50*/  ISETP.NE.AND P1, PT, R20, 0x1, PT ;  /* 0x000000011400780c */ /* 0x008fc40003f25270 */
[----:B------:R-:W-:Y:S02]  /*1e60*/  SEL R7, R10, R7, !P0 ;  /* 0x000000070a077207 */ /* 0x000fe40004000000 */
[----:B------:R-:W-:Y:S02]  /*1e70*/  SEL R21, R11, R22, !P1 ;  /* 0x000000160b157207 */ /* 0x000fe40004800000 */
[----:B------:R-:W-:Y:S01]  /*1e80*/  SEL R9, R13, R24, !P1 ;  /* 0x000000180d097207 */ /* 0x000fe20004800000 */
[----:B----4-:R-:W-:-:S04]  /*1e90*/  IMAD.HI.U32 R22, R19, R4, RZ ;  /* 0x0000000413167227 */ /* 0x010fc800078e00ff */
[----:B------:R-:W-:Y:S01]  /*1ea0*/  IMAD.HI.U32 R8, R21, R4, RZ ;  /* 0x0000000415087227 */ /* 0x000fe200078e00ff */
[----:B------:R-:W-:-:S04]  /*1eb0*/  @P3 SHF.R.U32.HI R19, RZ, R5, R22 ;  /* 0x00000005ff133219 */ /* 0x000fc80000011616 */
[----:B------:R-:W-:Y:S01]  /*1ec0*/  @P3 SHF.R.U32.HI R21, RZ, R5, R8 ;  /* 0x00000005ff153219 */ /* 0x000fe20000011608 */
[----:B------:R-:W-:-:S04]  /*1ed0*/  IMAD R19, R2, R19, RZ ;  /* 0x0000001302137224 */ /* 0x000fc800078e02ff */
[----:B------:R-:W-:Y:S01]  /*1ee0*/  IMAD R8, R2, R21, RZ ;  /* 0x0000001502087224 */ /* 0x000fe200078e02ff */
[C---:B------:R-:W-:Y:S02]  /*1ef0*/  ISETP.GE.AND P0, PT, R7.reuse, R19, PT ;  /* 0x000000130700720c */ /* 0x040fe40003f06270 */
[----:B------:R-:W-:Y:S02]  /*1f00*/  IADD3 R19, PT, PT, -R7, RZ, RZ ;  /* 0x000000ff07137210 */ /* 0x000fe40007ffe1ff */
[----:B------:R-:W-:Y:S01]  /*1f10*/  ISETP.GE.OR P0, PT, R9, R8, P0 ;  /* 0x000000080900720c */ /* 0x000fe20000706670 */
[----:B------:R-:W-:-:S04]  /*1f20*/  IMAD.HI.U32 R8, R7, R4, RZ ;  /* 0x0000000407087227 */ /* 0x000fc800078e00ff */
[----:B------:R-:W-:Y:S01]  /*1f30*/  IMAD R10, R6, R19, R10 ;  /* 0x00000013060a7224 */ /* 0x000fe200078e020a */
[----:B------:R-:W-:-:S04]  /*1f40*/  SHF.R.U32.HI R8, RZ, R5, R8 ;  /* 0x00000005ff087219 */ /* 0x000fc80000011608 */
[----:B------:R-:W-:-:S03]  /*1f50*/  SEL R8, R7, R8, !P3 ;  /* 0x0000000807087207 */ /* 0x000fc60005800000 */
[----:B------:R-:W-:-:S04]  /*1f60*/  @!P0 IMAD.HI.U32 R18, R9, R4, RZ ;  /* 0x0000000409128227 */ /* 0x000fc800078e00ff */
[----:B------:R-:W-:Y:S01]  /*1f70*/  IMAD.MOV R4, RZ, RZ, -R8 ;  /* 0x000000ffff047224 */ /* 0x000fe200078e0a08 */
[----:B------:R-:W-:-:S03]  /*1f80*/  @!P0 SHF.R.U32.HI R18, RZ, R5, R18 ;  /* 0x00000005ff128219 */ /* 0x000fc60000011612 */
[----:B------:R-:W-:Y:S01]  /*1f90*/  IMAD R4, R2, R4, R7 ;  /* 0x0000000402047224 */ /* 0x000fe200078e0207 */
        /* <DEDUP_REMOVED lines=9> */
.L_x_30:
[----:B------:R-:W1:Y:S02]  /*2030*/  LDCU UR8, c[0x0][0xd30] ;  /* 0x0001a600ff0877ac */ /* 0x000e640008000800 */
[----:B-1----:R-:W-:-:S09]  /*2040*/  UISETP.NE.AND UP0, UPT, UR8, 0x1, UPT ;  /* 0x000000010800788c */ /* 0x002fd2000bf05270 */
        /* <DEDUP_REMOVED lines=16> */
[----:B------:R-:W-:-:S07]  /*2150*/  IMAD R10, R5, R4, R10 ;  /* 0x00000004050a7224 */ /* 0x000fce00078e020a */
.L_x_31:
[----:B------:R-:W-:Y:S01]  /*2160*/  VIADD R16, R16, 0x1 ;  /* 0x0000000110107836 */ /* 0x000fe20000000000 */
[----:B------:R-:W-:Y:S01]  /*2170*/  PLOP3.LUT P1, PT, PT, PT, PT, 0x80, 0x8 ;  /* 0x000000000008781c */ /* 0x000fe20003f2f070 */
[----:B------:R-:W-:Y:S02]  /*2180*/  IMAD.IADD R21, R13, 0x1, R88 ;  /* 0x000000010d157824 */ /* 0x000fe400078e0258 */
[----:B------:R-:W-:Y:S01]  /*2190*/  IMAD.IADD R20, R10, 0x1, R81 ;  /* 0x000000010a147824 */ /* 0x000fe200078e0251 */
[----:B------:R-:W-:-:S04]  /*21a0*/  ISETP.NE.AND P0, PT, R16, 0x2, PT ;  /* 0x000000021000780c */ /* 0x000fc80003f05270 */
[----:B------:R-:W-:Y:S02]  /*21b0*/  SEL R4, RZ, 0x1, P0 ;  /* 0x00000001ff047807 */ /* 0x000fe40000000000 */
[----:B------:R-:W-:Y:S02]  /*21c0*/  SEL R16, R16, RZ, P0 ;  /* 0x000000ff10107207 */ /* 0x000fe40000000000 */
[----:B------:R-:W-:Y:S01]  /*21d0*/  LOP3.LUT R15, R15, R4, RZ, 0x3c, !PT ;  /* 0x000000040f0f7212 */ /* 0x000fe200078e3cff */
[----:B------:R-:W-:Y:S06]  /*21e0*/  @P2 BRA `(.L_x_32) ;  /* 0xfffffff400282947 */ /* 0x000fec000383ffff */
[----:B------:R-:W-:Y:S01]  /*21f0*/  UIADD3 UR6, UPT, UPT, UR6, 0x20, URZ ;  /* 0x0000002006067890 */ /* 0x000fe2000fffe0ff */
[----:B------:R-:W-:-:S03]  /*2200*/  SHF.L.U32 R3, R17, 0x1f, RZ ;  /* 0x0000001f11037819 */ /* 0x000fc600000006ff */
[----:B------:R-:W-:-:S09]  /*2210*/  ULEA UR4, UR14, UR6, 0x3 ;  /* 0x000000060e047291 */ /* 0x000fd2000f8e18ff */
[----:B------:R-:W1:Y:S02]  /*2220*/  SYNCS.PHASECHK.TRANS64.TRYWAIT P0, [UR4], R3 ;  /* 0x00000003ff0075a7 */ /* 0x000e640008001104 */
[----:B-1----:R-:W-:Y:S05]  /*2230*/  @!P0 BRA `(.L_x_33) ;  /* 0x0000007800c88947 */ /* 0x002fea0003800000 */
.L_x_141:
[----:B------:R-:W-:-:S04]  /*2240*/  UIADD3 UR5, UPT, UPT, UR14, 0x1, URZ ;  /* 0x000000010e057890 */ /* 0x000fc8000fffe0ff */
[----:B------:R-:W-:-:S04]  /*2250*/  UISETP.NE.AND UP0, UPT, UR5, 0x4, UPT ;  /* 0x000000040500788c */ /* 0x000fc8000bf05270 */
[----:B------:R-:W-:Y:S02]  /*2260*/  USEL UR7, URZ, 0x1, UP0 ;  /* 0x00000001ff077887 */ /* 0x000fe40008000000 */
[----:B------:R-:W-:-:S04]  /*2270*/  USEL UR5, UR5, URZ, UP0 ;  /* 0x000000ff05057287 */ /* 0x000fc80008000000 */
[----:B------:R-:W-:Y:S01]  /*2280*/  ULEA UR4, UR5, UR6, 0x3 ;  /* 0x0000000605047291 */ /* 0x000fe2000f8e18ff */
[----:B------:R-:W-:-:S04]  /*2290*/  LOP3.LUT R2, R17, UR7, RZ, 0x3c, !PT ;  /* 0x0000000711027c12 */ /* 0x000fc8000f8e3cff */
[----:B-1----:R-:W-:-:S04]  /*22a0*/  SHF.L.U32 R3, R2, 0x1f, RZ ;  /* 0x0000001f02037819 */ /* 0x002fc800000006ff */
[----:B------:R-:W1:Y:S02]  /*22b0*/  SYNCS.PHASECHK.TRANS64.TRYWAIT P0, [UR4], R3 ;  /* 0x00000003ff0075a7 */ /* 0x000e640008001104 */
[----:B-1----:R-:W-:Y:S05]  /*22c0*/  @!P0 BRA `(.L_x_34) ;  /* 0x0000007800bc8947 */ /* 0x002fea0003800000 */
.L_x_143:
        /* <DEDUP_REMOVED lines=9> */
.L_x_145:
[----:B------:R-:W-:-:S04]  /*2360*/  UIADD3 UR5, UPT, UPT, UR5, 0x1, URZ ;  /* 0x0000000105057890 */ /* 0x000fc8000fffe0ff */
[----:B------:R-:W-:-:S04]  /*2370*/  UISETP.NE.AND UP0, UPT, UR5, 0x4, UPT ;  /* 0x000000040500788c */ /* 0x000fc8000bf05270 */
[----:B------:R-:W-:Y:S02]  /*2380*/  USEL UR4, URZ, 0x1, UP0 ;  /* 0x00000001ff047887 */ /* 0x000fe40008000000 */
[----:B------:R-:W-:-:S04]  /*2390*/  USEL UR5, UR5, URZ, UP0 ;  /* 0x000000ff05057287 */ /* 0x000fc80008000000 */
[----:B------:R-:W-:Y:S01]  /*23a0*/  ULEA UR5, UR5, UR6, 0x3 ;  /* 0x0000000605057291 */ /* 0x000fe2000f8e18ff */
[----:B-1----:R-:W-:-:S04]  /*23b0*/  LOP3.LUT R3, R2, UR4, RZ, 0x3c, !PT ;  /* 0x0000000402037c12 */ /* 0x002fc8000f8e3cff */
[----:B------:R-:W-:Y:S01]  /*23c0*/  SHF.L.U32 R3, R3, 0x1f, RZ ;  /* 0x0000001f03037819 */ /* 0x000fe200000006ff */
[----:B----4-:R-:W-:-:S07]  /*23d0*/  IMAD.U32 R0, RZ, RZ, UR5 ;  /* 0x00000005ff007e24 */ /* 0x010fce000f8e00ff */
.L_x_36:
[----:B-1----:R1:W2:Y:S02]  /*23e0*/  SYNCS.PHASECHK.TRANS64.TRYWAIT P0, [R0+URZ], R3 ;  /* 0x00000003000075a7 */ /* 0x0022a400080011ff */
[----:B--2---:R-:W-:Y:S05]  /*23f0*/  @!P0 NANOSLEEP.SYNCS 0x989680 ;  /* 0x009896800000895d */ /* 0x004fea0003900000 */
[----:B------:R-:W2:Y:S02]  /*2400*/  @!P0 SYNCS.PHASECHK.TRANS64 P0, [R0+URZ], R3 ;  /* 0x00000003000085a7 */ /* 0x000ea400080010ff */
[----:B--2---:R-:W-:Y:S05]  /*2410*/  @P0 EXIT ;  /* 0x000000000000094d */ /* 0x004fea0003800000 */
[----:B------:R-:W-:Y:S05]  /*2420*/  BRA `(.L_x_36) ;  /* 0xfffffffc00ec7947 */ /* 0x000fea000383ffff */
.L_x_22:
[----:B------:R-:W-:-:S04]  /*2430*/  UISETP.NE.AND UP1, UPT, UR37, URZ, UPT ;  /* 0x000000ff2500728c */ /* 0x000fc8000bf25270 */
[----:B------:R-:W-:-:S09]  /*2440*/  UISETP.NE.OR UP1, UPT, UR10, 0x1, UP1 ;  /* 0x000000010a00788c */ /* 0x000fd20008f25670 */
[----:B------:R-:W-:Y:S05]  /*2450*/  BRA.U UP1, `(.L_x_37) ;  /* 0x00000005014c7547 */ /* 0x000fea000b800000 */
[----:B------:R-:W-:Y:S01]  /*2460*/  HFMA2 R10, -RZ, RZ, 0, 0 ;  /* 0x00000000ff0a7431 */ /* 0x000fe200000001ff */
[----:B------:R-:W-:Y:S01]  /*2470*/  ISETP.GE.U32.AND P2, PT, R11, 0x2, PT ;  /* 0x000000020b00780c */ /* 0x000fe20003f46070 */
[----:B------:R-:W-:Y:S01]  /*2480*/  IMAD.MOV.U32 R12, RZ, RZ, 0x1 ;  /* 0x00000001ff0c7424 */ /* 0x000fe200078e00ff */
[----:B------:R-:W-:Y:S01]  /*2490*/  CS2R R8, SRZ ;  /* 0x0000000000087805 */ /* 0x000fe2000001ff00 */
[----:B------:R-:W-:Y:S01]  /*24a0*/  IMAD.MOV.U32 R3, RZ, RZ, RZ ;  /* 0x000000ffff037224 */ /* 0x000fe200078e00ff */
[----:B------:R-:W-:Y:S01]  /*24b0*/  UMOV UR4, 0x400 ;  /* 0x0000040000047882 */ /* 0x000fe20000000000 */
[----:B------:R-:W-:Y:S01]  /*24c0*/  UMOV UR6, URZ ;  /* 0x000000ff00067c82 */ /* 0x000fe20008000000 */
[----:B------:R-:W-:-:S12]  /*24d0*/  ULEA UR37, UR37, UR4, 0x18 ;  /* 0x0000000425257291 */ /* 0x000fd8000f8ec0ff */
.L_x_41:
[----:B------:R-:W-:Y:S02]  /*24e0*/  LEA R0, R3, UR37, 0x3 ;  /* 0x0000002503007c11 */ /* 0x000fe4000f8e18ff */
[----:B------:R-:W-:-:S03]  /*24f0*/  SHF.L.U32 R5, R8, 0x1f, RZ ;  /* 0x0000001f08057819 */ /* 0x000fc600000006ff */
[----:B------:R-:W-:Y:S01]  /*2500*/  VIADD R4, R0, 0xe0 ;  /* 0x000000e000047836 */ /* 0x000fe20000000000 */
[----:B------:R-:W1:Y:S02]  /*2510*/  SYNCS.PHASECHK.TRANS64.TRYWAIT P0, [R0+URZ+0xd0], R5 ;  /* 0x0000d005000075a7 */ /* 0x000e6400080011ff */
[----:B-1----:R-:W-:Y:S05]  /*2520*/  @!P0 BRA `(.L_x_38) ;  /* 0x0000007800548947 */ /* 0x002fea0003800000 */
.L_x_146:
[----:B------:R-:W-:Y:S01]  /*2530*/  ULEA UR5, UR6, UR37, 0x3 ;  /* 0x0000002506057291 */ /* 0x000fe2000f8e18ff */
[----:B------:R-:W-:Y:S01]  /*2540*/  PRMT R4, RZ, 0x654, R4 ;  /* 0x00000654ff047816 */ /* 0x000fe20000000004 */
[----:B-1----:R-:W-:Y:S01]  /*2550*/  @!P2 IMAD.MOV.U32 R5, RZ, RZ, 0x10 ;  /* 0x00000010ff05a424 */ /* 0x002fe200078e00ff */
[----:B------:R-:W-:Y:S01]  /*2560*/  SHF.L.U32 R7, R12, 0x1f, RZ ;  /* 0x0000001f0c077819 */ /* 0x000fe200000006ff */
[----:B------:R-:W-:Y:S01]  /*2570*/  UIADD3 UR4, UPT, UPT, UR5, 0x90, URZ ;  /* 0x0000009005047890 */ /* 0x000fe2000fffe0ff */
[----:B------:R1:W-:Y:S05]  /*2580*/  SYNCS.ARRIVE.TRANS64.RED.A1T0 RZ, [R4+URZ], RZ ;  /* 0x000000ff04ff79a7 */ /* 0x0003ea00081004ff */
[----:B------:R-:W-:Y:S01]  /*2590*/  IMAD.U32 R0, RZ, RZ, UR4 ;  /* 0x00000004ff007e24 */ /* 0x000fe2000f8e00ff */
[----:B------:R-:W2:Y:S04]  /*25a0*/  SYNCS.PHASECHK.TRANS64.TRYWAIT P0, [UR5+0xa0], R7 ;  /* 0x0000a007ff0075a7 */ /* 0x000ea80008001105 */
[----:B------:R-:W-:Y:S01]  /*25b0*/  PRMT R13, R11, 0x654, R0 ;  /* 0x000006540b0d7816 */ /* 0x000fe20000000000 */
[----:B-12---:R-:W-:Y:S06]  /*25c0*/  @!P0 BRA `(.L_x_39) ;  /* 0x0000007800408947 */ /* 0x006fec0003800000 */
.L_x_148:
[----:B------:R-:W-:Y:S01]  /*25d0*/  ULEA UR4, UR6, UR37, 0x4 ;  /* 0x0000002506047291 */ /* 0x000fe2000f8e20ff */
[----:B------:R-:W-:Y:S01]  /*25e0*/  SEL R2, R13, R2, !P2 ;  /* 0x000000020d027207 */ /* 0x000fe20005000000 */
[----:B------:R-:W-:Y:S01]  /*25f0*/  UIADD3 UR5, UPT, UPT, UR5, 0x90, URZ ;  /* 0x0000009005057890 */ /* 0x000fe2000fffe0ff */
[----:B-1----:R-:W-:Y:S01]  /*2600*/  LEA R0, R10, UR37, 0x3 ;  /* 0x000000250a007c11 */ /* 0x002fe2000f8e18ff */
[----:B------:R-:W-:Y:S01]  /*2610*/  UIADD3 UR4, UPT, UPT, UR4, 0x100, URZ ;  /* 0x0000010004047890 */ /* 0x000fe2000fffe0ff */
[----:B------:R1:W-:Y:S01]  /*2620*/  @!P2 SYNCS.ARRIVE.TRANS64.RED RZ, [R2+URZ], R5 ;  /* 0x0000000502ffa9a7 */ /* 0x0003e200080004ff */
[----:B------:R-:W-:Y:S01]  /*2630*/  UIADD3 UR6, UPT, UPT, UR6, 0x1, URZ ;  /* 0x0000000106067890 */ /* 0x000fe2000fffe0ff */
[----:B------:R-:W-:-:S03]  /*2640*/  VIADD R3, R3, 0x1 ;  /* 0x0000000103037836 */ /* 0x000fc60000000000 */
[----:B------:R-:W-:Y:S02]  /*2650*/  UISETP.NE.AND UP0, UPT, UR6, 0x2, UPT ;  /* 0x000000020600788c */ /* 0x000fe4000bf05270 */
[----:B------:R-:W-:Y:S01]  /*2660*/  ISETP.NE.AND P0, PT, R3, 0x2, PT ;  /* 0x000000020300780c */ /* 0x000fe20003f05270 */
[----:B------:R-:W-:Y:S06]  /*2670*/  UGETNEXTWORKID.BROADCAST [UR4], [UR5] ;  /* 0x00000000040073ca */ /* 0x000fec0008000100 */
[----:B------:R-:W-:Y:S02]  /*2680*/  USEL UR4, URZ, 0x1, UP0 ;  /* 0x00000001ff047887 */ /* 0x000fe40008000000 */
[----:B------:R-:W-:-:S04]  /*2690*/  USEL UR6, UR6, URZ, UP0 ;  /* 0x000000ff06067287 */ /* 0x000fc80008000000 */
[----:B------:R-:W-:Y:S02]  /*26a0*/  LOP3.LUT R12, R12, UR4, RZ, 0x3c, !PT ;  /* 0x000000040c0c7c12 */ /* 0x000fe4000f8e3cff */
[----:B-1----:R-:W-:-:S04]  /*26b0*/  SHF.L.U32 R5, R9, 0x1f, RZ ;  /* 0x0000001f09057819 */ /* 0x002fc800000006ff */
[----:B------:R-:W1:Y:S02]  /*26c0*/  SYNCS.PHASECHK.TRANS64.TRYWAIT P1, [R0+URZ+0x90], R5 ;  /* 0x00009005000075a7 */ /* 0x000e6400080211ff */
[----:B-1----:R-:W-:Y:S05]  /*26d0*/  @!P1 BRA `(.L_x_40) ;  /* 0x0000007800149947 */ /* 0x002fea0003800000 */
.L_x_149:
[----:B------:R-:W-:Y:S01]  /*26e0*/  LEA R4, R10, UR37, 0x4 ;  /* 0x000000250a047c11 */ /* 0x000fe2000f8e20ff */
[----:B-1----:R-:W-:Y:S01]  /*26f0*/  VIADD R0, R0, 0xa0 ;  /* 0x000000a000007836 */ /* 0x002fe20000000000 */
[----:B------:R-:W-:Y:S01]  /*2700*/  SEL R3, R3, RZ, P0 ;  /* 0x000000ff03037207 */ /* 0x000fe20000000000 */
[----:B------:R-:W-:-:S03]  /*2710*/  VIADD R10, R10, 0x1 ;  /* 0x000000010a0a7836 */ /* 0x000fc60000000000 */
[----:B------:R-:W1:Y:S01]  /*2720*/  LDS.128 R4, [R4+0x100] ;  /* 0x0001000004047984 */ /* 0x000e620000000c00 */
[----:B------:R-:W-:Y:S02]  /*2730*/  PRMT R0, RZ, 0x654, R0 ;  /* 0x00000654ff007816 */ /* 0x000fe40000000000 */
[C---:B------:R-:W-:Y:S01]  /*2740*/  ISETP.NE.AND P1, PT, R10.reuse, 0x2, PT ;  /* 0x000000020a00780c */ /* 0x040fe20003f25270 */
[----:B------:R-:W-:Y:S01]  /*2750*/  @!PT LDS RZ, [RZ] ;  /* 0x00000000fffff984 */ /* 0x000fe20000000800 */
[----:B------:R-:W-:Y:S01]  /*2760*/  @!PT LDS RZ, [RZ] ;  /* 0x00000000fffff984 */ /* 0x000fe20000000800 */
[----:B------:R-:W-:Y:S01]  /*2770*/  @!PT LDS RZ, [RZ] ;  /* 0x00000000fffff984 */ /* 0x000fe20000000800 */
[----:B------:R-:W-:Y:S01]  /*2780*/  @!PT LDS RZ, [RZ] ;  /* 0x00000000fffff984 */ /* 0x000fe20000000800 */
[----:B------:R2:W-:Y:S06]  /*2790*/  MEMBAR.ALL.CTA ;  /* 0x0000000000007992 */ /* 0x0005ec0000008000 */
[----:B--2---:R-:W2:Y:S01]  /*27a0*/  FENCE.VIEW.ASYNC.S ;  /* 0x00000000000073c6 */ /* 0x004ea20000000000 */
[----:B------:R-:W-:Y:S01]  /*27b0*/  SEL R10, R10, RZ, P1 ;  /* 0x000000ff0a0a7207 */ /* 0x000fe20000800000 */
[----:B--2---:R2:W-:Y:S01]  /*27c0*/  SYNCS.ARRIVE.TRANS64.RED.A1T0 RZ, [R0+URZ], RZ ;  /* 0x000000ff00ff79a7 */ /* 0x0045e200081004ff */
[----:B-1----:R-:W-:-:S02]  /*27d0*/  LOP3.LUT P3, RZ, R6, 0x1, RZ, 0xc0, !PT ;  /* 0x0000000106ff7812 */ /* 0x002fc4000786c0ff */
[----:B------:R-:W-:-:S04]  /*27e0*/  SEL R5, RZ, 0x1, P0 ;  /* 0x00000001ff057807 */ /* 0x000fc80000000000 */
[----:B------:R-:W-:Y:S02]  /*27f0*/  LOP3.LUT R8, R8, R5, RZ, 0x3c, !PT ;  /* 0x0000000508087212 */ /* 0x000fe400078e3cff */
[----:B--2---:R-:W-:-:S04]  /*2800*/  SEL R0, RZ, 0x1, P1 ;  /* 0x00000001ff007807 */ /* 0x004fc80000800000 */
[----:B------:R-:W-:Y:S01]  /*2810*/  LOP3.LUT R9, R9, R0, RZ, 0x3c, !PT ;  /* 0x0000000009097212 */ /* 0x000fe200078e3cff */
[----:B------:R-:W-:Y:S06]  /*2820*/  @P3 BRA `(.L_x_41) ;  /* 0xfffffffc002c3947 */ /* 0x000fec000383ffff */
[----:B------:R-:W-:Y:S01]  /*2830*/  ULEA UR5, UR6, UR37, 0x3 ;  /* 0x0000002506057291 */ /* 0x000fe2000f8e18ff */
[----:B------:R-:W-:-:S08]  /*2840*/  SHF.L.U32 R3, R12, 0x1f, RZ ;  /* 0x0000001f0c037819 */ /* 0x000fd000000006ff */
[----:B------:R-:W1:Y:S02]  /*2850*/  SYNCS.PHASECHK.TRANS64 P0, [UR5+0xa0], R3 ;  /* 0x0000a003ff0075a7 */ /* 0x000e640008001005 */
[----:B-1----:R-:W-:Y:S05]  /*2860*/  @P0 BRA `(.L_x_42) ;  /* 0x0000000000080947 */ /* 0x002fea0003800000 */
[----:B------:R-:W1:Y:S02]  /*2870*/  SYNCS.PHASECHK.TRANS64.TRYWAIT P0, [UR5+0xa0], R3 ;  /* 0x0000a003ff0075a7 */ /* 0x000e640008001105 */
[----:B-1----:R-:W-:Y:S05]  /*2880*/  @!P0 BRA `(.L_x_43) ;  /* 0x0000007400bc8947 */ /* 0x002fea0003800000 */
.L_x_42:
[----:B------:R-:W-:-:S04]  /*2890*/  UIADD3 UR4, UPT, UPT, UR6, 0x1, URZ ;  /* 0x0000000106047890 */ /* 0x000fc8000fffe0ff */
[----:B------:R-:W-:-:S04]  /*28a0*/  UISETP.NE.AND UP0, UPT, UR4, 0x2, UPT ;  /* 0x000000020400788c */ /* 0x000fc8000bf05270 */
[----:B------:R-:W-:Y:S02]  /*28b0*/  USEL UR7, URZ, 0x1, UP0 ;  /* 0x00000001ff077887 */ /* 0x000fe40008000000 */
[----:B------:R-:W-:-:S04]  /*28c0*/  USEL UR4, UR4, URZ, UP0 ;  /* 0x000000ff04047287 */ /* 0x000fc80008000000 */
[----:B------:R-:W-:Y:S01]  /*28d0*/  ULEA UR4, UR4, UR37, 0x3 ;  /* 0x0000002504047291 */ /* 0x000fe2000f8e18ff */
[----:B-1----:R-:W-:-:S04]  /*28e0*/  LOP3.LUT R3, R12, UR7, RZ, 0x3c, !PT ;  /* 0x000000070c037c12 */ /* 0x002fc8000f8e3cff */
[----:B------:R-:W-:-:S04]  /*28f0*/  SHF.L.U32 R0, R3, 0x1f, RZ ;  /* 0x0000001f03007819 */ /* 0x000fc800000006ff */
[----:B------:R-:W1:Y:S02]  /*2900*/  SYNCS.PHASECHK.TRANS64 P0, [UR4+0xa0], R0 ;  /* 0x0000a000ff0075a7 */ /* 0x000e640008001004 */
[----:B-1----:R-:W-:Y:S05]  /*2910*/  @P0 EXIT ;  /* 0x000000000000094d */ /* 0x002fea0003800000 */
[----:B------:R-:W-:Y:S02]  /*2920*/  SHF.L.U32 R3, R3, 0x1f, RZ ;  /* 0x0000001f03037819 */ /* 0x000fe400000006ff */
[----:B------:R-:W-:-:S07]  /*2930*/  MOV R0, UR4 ;  /* 0x0000000400007c02 */ /* 0x000fce0008000f00 */
.L_x_44:
[----:B-1----:R1:W2:Y:S02]  /*2940*/  SYNCS.PHASECHK.TRANS64.TRYWAIT P0, [R0+URZ+0xa0], R3 ;  /* 0x0000a003000075a7 */ /* 0x0022a400080011ff */
[----:B--2---:R-:W-:Y:S05]  /*2950*/  @!P0 NANOSLEEP.SYNCS 0x989680 ;  /* 0x009896800000895d */ /* 0x004fea0003900000 */
[----:B------:R-:W2:Y:S02]  /*2960*/  @!P0 SYNCS.PHASECHK.TRANS64 P0, [R0+URZ+0xa0], R3 ;  /* 0x0000a003000085a7 */ /* 0x000ea400080010ff */
[----:B--2---:R-:W-:Y:S05]  /*2970*/  @P0 EXIT ;  /* 0x000000000000094d */ /* 0x004fea0003800000 */
[----:B------:R-:W-:Y:S05]  /*2980*/  BRA `(.L_x_44) ;  /* 0xfffffffc00ec7947 */ /* 0x000fea000383ffff */
.L_x_37:
[----:B------:R-:W-:Y:S05]  /*2990*/  BRA.U UP4, `(.L_x_45) ;  /* 0x0000001104cc7547 */ /* 0x000fea000b800000 */
[----:B------:R-:W-:Y:S01]  /*29a0*/  UMOV UR6, 0x40 ;  /* 0x0000004000067882 */ /* 0x000fe20000000000 */
[----:B------:R-:W-:Y:S01]  /*29b0*/  NOP ;  /* 0x0000000000007918 */ /* 0x000fe20000000000 */
[----:B------:R-:W-:Y:S01]  /*29c0*/  ULEA UR6, UR37, UR6, 0x18 ;  /* 0x0000000625067291 */ /* 0x000fe2000f8ec0ff */
[----:B------:R-:W-:Y:S02]  /*29d0*/  UMOV UR7, 0x400 ;  /* 0x0000040000077882 */ /* 0x000fe40000000000 */
[----:B------:R-:W-:-:S06]  /*29e0*/  ULEA UR37, UR37, UR7, 0x18 ;  /* 0x0000000725257291 */ /* 0x000fcc000f8ec0ff */
[----:B------:R-:W1:Y:S02]  /*29f0*/  LDS.U8 R2, [UR6+0x1c] ;  /* 0x00001c06ff027984 */ /* 0x000e640008000000 */
[----:B-1----:R-:W-:-:S13]  /*2a00*/  ISETP.NE.AND P0, PT, R2, RZ, PT ;  /* 0x000000ff0200720c */ /* 0x002fda0003f05270 */
[----:B------:R-:W-:Y:S05]  /*2a10*/  @P0 BRA `(.L_x_46) ;  /* 0x0000000400080947 */ /* 0x000fea0003800000 */
[----:B------:R-:W-:Y:S02]  /*2a20*/  UISETP.NE.U32.AND UP0, UPT, UR4, 0x1, UPT ;  /* 0x000000010400788c */ /* 0x000fe4000bf05070 */
[----:B------:R-:W-:-:S07]  /*2a30*/  UIADD3 UR8, UPT, UPT, UR6, 0x8, URZ ;  /* 0x0000000806087890 */ /* 0x000fce000fffe0ff */
[----:B------:R-:W-:Y:S05]  /*2a40*/  BRA.U !UP0, `(.L_x_47) ;  /* 0x00000001089c7547 */ /* 0x000fea000b800000 */
[----:B------:R-:W-:Y:S01]  /*2a50*/  ELECT P0, URZ, PT ;  /* 0x0000000000ff782f */ /* 0x000fe20003800000 */
[----:B------:R-:W-:-:S12]  /*2a60*/  BSSY B0, `(.L_x_47) ;  /* 0x0000025000007945 */ /* 0x000fd80003800000 */
[----:B------:R-:W-:Y:S05]  /*2a70*/  @!P0 BRA `(.L_x_48) ;  /* 0x00000000008c8947 */ /* 0x000fea0003800000 */
[----:B------:R-:W-:-:S05]  /*2a80*/  UMOV UR7, 0x10 ;  /* 0x0000001000077882 */ /* 0x000fca0000000000 */
[----:B------:R-:W-:Y:S04]  /*2a90*/  DEPBAR.LE SB1, 0x36 ;  /* 0x00009d800000791a */ /* 0x000fe80000000000 */
[----:B------:R-:W1:Y:S02]  /*2aa0*/  UTCATOMSWS.2CTA.FIND_AND_SET.ALIGN UP1, UR7, UR7 ;  /* 0x00000007000775e3 */ /* 0x000e640008220800 */
[----:B-1----:R-:W-:Y:S01]  /*2ab0*/  MOV R9, UR7 ;  /* 0x0000000700097c02 */ /* 0x002fe20008000f00 */
[----:B------:R-:W-:Y:S06]  /*2ac0*/  BRA.U UP1, `(.L_x_49) ;  /* 0x0000000101187547 */ /* 0x000fec000b800000 */
.L_x_50:
[----:B------:R-:W-:Y:S05]  /*2ad0*/  NANOSLEEP 0x64 ;  /* 0x000000640000795d */ /* 0x000fea0003800000 */
[----:B------:R-:W-:-:S05]  /*2ae0*/  UMOV UR7, 0x10 ;  /* 0x0000001000077882 */ /* 0x000fca0000000000 */
[----:B------:R-:W-:Y:S04]  /*2af0*/  DEPBAR.LE SB1, 0x36 ;  /* 0x00009d800000791a */ /* 0x000fe80000000000 */
[----:B------:R-:W1:Y:S02]  /*2b00*/  UTCATOMSWS.2CTA.FIND_AND_SET.ALIGN UP1, UR7, UR7 ;  /* 0x00000007000775e3 */ /* 0x000e640008220800 */
[----:B-1----:R-:W-:Y:S01]  /*2b10*/  MOV R9, UR7 ;  /* 0x0000000700097c02 */ /* 0x002fe20008000f00 */
[----:B------:R-:W-:Y:S05]  /*2b20*/  BRA.U !UP1, `(.L_x_50) ;  /* 0xfffffffd09e87547 */ /* 0x000fea000b83ffff */
.L_x_49:
[----:B------:R-:W1:Y:S01]  /*2b30*/  LDS R5, [UR6+0x10] ;  /* 0x00001006ff057984 */ /* 0x000e620008000800 */
[----:B------:R-:W-:Y:S01]  /*2b40*/  IMAD.U32 R3, RZ, RZ, UR37 ;  /* 0x00000025ff037e24 */ /* 0x000fe2000f8e00ff */
[----:B------:R-:W-:-:S03]  /*2b50*/  MOV R2, UR5 ;  /* 0x0000000500027c02 */ /* 0x000fc60008000f00 */
[----:B------:R-:W-:Y:S01]  /*2b60*/  VIADD R3, R3, 0x120 ;  /* 0x0000012003037836 */ /* 0x000fe20000000000 */
[----:B-1----:R-:W-:-:S04]  /*2b70*/  SHF.L.U32 R5, R5, 0x1f, RZ ;  /* 0x0000001f05057819 */ /* 0x002fc800000006ff */
[----:B------:R-:W1:Y:S02]  /*2b80*/  SYNCS.PHASECHK.TRANS64.TRYWAIT P0, [UR6+0x8], R5 ;  /* 0x00000805ff0075a7 */ /* 0x000e640008001106 */
[----:B-1----:R-:W-:Y:S05]  /*2b90*/  @P0 BRA `(.L_x_51) ;  /* 0x0000000000080947 */ /* 0x002fea0003800000 */
[----:B------:R-:W1:Y:S02]  /*2ba0*/  SYNCS.PHASECHK.TRANS64.TRYWAIT P0, [UR6+0x8], R5 ;  /* 0x00000805ff0075a7 */ /* 0x000e640008001106 */
[----:B-1----:R-:W-:Y:S05]  /*2bb0*/  @!P0 BRA `(.L_x_52) ;  /* 0x0000007400088947 */ /* 0x002fea0003800000 */
.L_x_51:
[----:B-1----:R-:W-:Y:S01]  /*2bc0*/  HFMA2 R4, -RZ, RZ, 0, 5.9604644775390625e-08 ;  /* 0x00000001ff047431 */ /* 0x002fe200000001ff */
[----:B------:R-:W-:Y:S01]  /*2bd0*/  UPRMT UR7, UR5, 0x654, UR8 ;  /* 0x0000065405077896 */ /* 0x000fe20008000008 */
[----:B------:R-:W-:Y:S01]  /*2be0*/  IMAD.MOV.U32 R6, RZ, RZ, 0xffff ;  /* 0x0000ffffff067424 */ /* 0x000fe200078e00ff */
[----:B------:R-:W-:Y:S01]  /*2bf0*/  PRMT R2, R2, 0x654, R3 ;  /* 0x0000065402027816 */ /* 0x000fe20000000003 */
[----:B------:R-:W-:Y:S02]  /*2c00*/  IMAD.MOV.U32 R5, RZ, RZ, 0x4 ;  /* 0x00000004ff057424 */ /* 0x000fe400078e00ff */
[----:B------:R-:W-:Y:S01]  /*2c10*/  IMAD.SHL.U32 R8, R9, 0x20, RZ ;  /* 0x0000002009087824 */ /* 0x000fe200078e00ff */
[----:B------:R-:W-:Y:S02]  /*2c20*/  MOV R3, UR7 ;  /* 0x0000000700037c02 */ /* 0x000fe40008000f00 */
[-C--:B------:R-:W-:Y:S01]  /*2c30*/  SHF.L.U32 R7, R6, R9.reuse, RZ ;  /* 0x0000000906077219 */ /* 0x080fe200000006ff */
[----:B------:R1:W-:Y:S01]  /*2c40*/  SYNCS.ARRIVE.TRANS64.RED RZ, [UR7], R5 ;  /* 0x00000005ffff79a7 */ /* 0x0003e20008000407 */
[----:B------:R-:W-:Y:S01]  /*2c50*/  SHF.L.U32 R6, R4, R9, RZ ;  /* 0x0000000904067219 */ /* 0x000fe200000006ff */
[----:B------:R1:W-:Y:S04]  /*2c60*/  STS [UR37+0x120], R8 ;  /* 0x00012008ff007988 */ /* 0x0003e80008000825 */
[----:B------:R1:W-:Y:S04]  /*2c70*/  STAS [R2.64], R9 ;  /* 0x0000000902007dbd */ /* 0x0003e8000c0008ff */
[----:B------:R1:W-:Y:S04]  /*2c80*/  ATOMS.OR RZ, [UR6+0x14], R7 ;  /* 0x00001407ffff798c */ /* 0x0003e8000b000006 */
[----:B------:R1:W-:Y:S04]  /*2c90*/  ATOMS.OR RZ, [UR6+0x18], R6 ;  /* 0x00001806ffff798c */ /* 0x0003e8000b000006 */
[----:B------:R1:W-:Y:S02]  /*2ca0*/  ATOMS.XOR RZ, [UR6+0x10], R4 ;  /* 0x00001004ffff798c */ /* 0x0003e4000b800006 */
.L_x_48:
[----:B------:R-:W-:Y:S05]  /*2cb0*/  BSYNC B0 ;  /* 0x0000000000007941 */ /* 0x000fea0003800000 */
.L_x_47:
[----:B------:R-:W-:Y:S05]  /*2cc0*/  BRA.U UP0, `(.L_x_53) ;  /* 0x00000001006c7547 */ /* 0x000fea000b800000 */
[----:B------:R-:W-:-:S03]  /*2cd0*/  UMOV UR7, 0xffffffff ;  /* 0xffffffff00077882 */ /* 0x000fc60000000000 */
[----:B------:R-:W-:Y:S05]  /*2ce0*/  BRA.DIV UR7, `(.L_x_54) ;  /* 0x0000007207d47947 */ /* 0x000fea000b800000 */
[----:B------:R-:W-:-:S13]  /*2cf0*/  ELECT P6, URZ, PT ;  /* 0x0000000000ff782f */ /* 0x000fda00038c0000 */
.L_x_153:
[----:B------:R-:W-:Y:S05]  /*2d00*/  @!P6 BRA `(.L_x_53) ;  /* 0x00000000005ce947 */ /* 0x000fea0003800000 */
[----:B-1----:R-:W1:Y:S02]  /*2d10*/  LDS R3, [UR6+0x10] ;  /* 0x00001006ff037984 */ /* 0x002e640008000800 */
[----:B-1----:R-:W-:-:S04]  /*2d20*/  SHF.L.U32 R3, R3, 0x1f, RZ ;  /* 0x0000001f03037819 */ /* 0x002fc800000006ff */
[----:B------:R-:W1:Y:S02]  /*2d30*/  SYNCS.PHASECHK.TRANS64.TRYWAIT P0, [UR6+0x8], R3 ;  /* 0x00000803ff0075a7 */ /* 0x000e640008001106 */
[----:B-1----:R-:W-:Y:S05]  /*2d40*/  @P0 BRA `(.L_x_55) ;  /* 0x0000000000080947 */ /* 0x002fea0003800000 */
[----:B------:R-:W1:Y:S02]  /*2d50*/  SYNCS.PHASECHK.TRANS64.TRYWAIT P0, [UR6+0x8], R3 ;  /* 0x00000803ff0075a7 */ /* 0x000e640008001106 */
[----:B-1----:R-:W-:Y:S05]  /*2d60*/  @!P0 BRA `(.L_x_56) ;  /* 0x0000007000d48947 */ /* 0x002fea0003800000 */
.L_x_55:
[----:B------:R-:W2:Y:S01]  /*2d70*/  LDS R5, [UR37+0x120] ;  /* 0x00012025ff057984 */ /* 0x000ea20008000800 */
[----:B-1----:R-:W-:Y:S02]  /*2d80*/  HFMA2 R2, -RZ, RZ, 0, 5.9604644775390625e-08 ;  /* 0x00000001ff027431 */ /* 0x002fe400000001ff */
[----:B------:R-:W-:Y:S01]  /*2d90*/  IMAD.MOV.U32 R3, RZ, RZ, 0xffff ;  /* 0x0000ffffff037424 */ /* 0x000fe200078e00ff */
[----:B------:R-:W-:Y:S01]  /*2da0*/  UPRMT UR7, UR5, 0x654, UR8 ;  /* 0x0000065405077896 */ /* 0x000fe20008000008 */
[----:B--2---:R-:W-:-:S03]  /*2db0*/  IMAD.SHL.U32 R4, R5, 0x20, RZ ;  /* 0x0000002005047824 */ /* 0x004fc600078e00ff */
[-C--:B------:R-:W-:Y:S02]  /*2dc0*/  SHF.L.U32 R3, R3, R5.reuse, RZ ;  /* 0x0000000503037219 */ /* 0x080fe400000006ff */
[----:B------:R-:W-:Y:S01]  /*2dd0*/  SHF.L.U32 R5, R2, R5, RZ ;  /* 0x0000000502057219 */ /* 0x000fe200000006ff */
[----:B------:R2:W-:Y:S04]  /*2de0*/  STS [UR37+0x120], R4 ;  /* 0x00012004ff007988 */ /* 0x0005e80008000825 */
[----:B------:R2:W-:Y:S04]  /*2df0*/  ATOMS.OR RZ, [UR6+0x14], R3 ;  /* 0x00001403ffff798c */ /* 0x0005e8000b000006 */
[----:B------:R2:W-:Y:S01]  /*2e00*/  ATOMS.OR RZ, [UR6+0x18], R5 ;  /* 0x00001805ffff798c */ /* 0x0005e2000b000006 */
[----:B------:R-:W-:Y:S03]  /*2e10*/  SYNCS.ARRIVE.TRANS64.RED.A1T0 RZ, [UR7], RZ ;  /* 0x000000ffffff79a7 */ /* 0x000fe60008100407 */
[----:B------:R2:W-:Y:S01]  /*2e20*/  ATOMS.XOR RZ, [UR6+0x10], R2 ;  /* 0x00001002ffff798c */ /* 0x0005e2000b800006 */
[----:B------:R-:W-:Y:S05]  /*2e30*/  BRA `(.L_x_53) ;  /* 0x0000000000107947 */ /* 0x000fea0003800000 */
.L_x_46:
[----:B------:R-:W-:-:S05]  /*2e40*/  MOV R2, 0xffffffff ;  /* 0xffffffff00027802 */ /* 0x000fca0000000f00 */
[----:B------:R1:W-:Y:S02]  /*2e50*/  STS [UR37+0x120], R2 ;  /* 0x00012002ff007988 */ /* 0x0003e40008000825 */
[----:B-1----:R-:W-:Y:S02]  /*2e60*/  MOV R2, 0x2e80 ;  /* 0x00002e8000027802 */ /* 0x002fe40000000f00 */
[----:B-----5:R-:W-:Y:S05]  /*2e70*/  CALL.REL.NOINC `($__internal_1_$__cuda_sm10x_tcgen05_guardrail_trap_phase_invalid_during_alloc) ;  /* 0x0000007800787944 */ /* 0x020fea0003c00000 */
.L_x_53:
[----:B------:R-:W-:Y:S05]  /*2e80*/  WARPSYNC.ALL ;  /* 0x0000000000007948 */ /* 0x000fea0003800000 */
[----:B------:R-:W3:Y:S01]  /*2e90*/  S2UR UR6, SR_CgaCtaId ;  /* 0x00000000000679c3 */ /* 0x000ee20000008800 */
[----:B------:R-:W-:Y:S01]  /*2ea0*/  UMOV UR7, 0x400 ;  /* 0x0000040000077882 */ /* 0x000fe20000000000 */
[----:B------:R-:W-:-:S06]  /*2eb0*/  NOP ;  /* 0x0000000000007918 */ /* 0x000fcc0000000000 */
[----:B------:R-:W-:Y:S06]  /*2ec0*/  BAR.ARV 0x6, 0xa0 ;  /* 0x0182800000007b1d */ /* 0x000fec0000002000 */
[----:B------:R-:W-:Y:S01]  /*2ed0*/  LOP3.LUT R10, R10, 0xffff, RZ, 0xc0, !PT ;  /* 0x0000ffff0a0a7812 */ /* 0x000fe200078ec0ff */
[----:B------:R-:W-:Y:S01]  /*2ee0*/  UISETP.LT.AND UP0, UPT, UR15, 0x1, UPT ;  /* 0x000000010f00788c */ /* 0x000fe2000bf01270 */
[----:B------:R-:W-:Y:S01]  /*2ef0*/  LOP3.LUT R0, R0, 0xffff, RZ, 0xc0, !PT ;  /* 0x0000ffff00007812 */ /* 0x000fe200078ec0ff */
[----:B-1----:R-:W-:Y:S01]  /*2f00*/  IMAD.MOV.U32 R9, RZ, RZ, 0x1 ;  /* 0x00000001ff097424 */ /* 0x002fe200078e00ff */
[----:B------:R-:W-:Y:S01]  /*2f10*/  R2UR UR11, R10 ;  /* 0x000000000a0b72ca */ /* 0x000fe200000e0000 */
[----:B------:R-:W-:Y:S01]  /*2f20*/  USEL UR12, UR15, 0x1, !UP0 ;  /* 0x000000010f0c7887 */ /* 0x000fe2000c000000 */
[----:B------:R-:W-:Y:S01]  /*2f30*/  R2UR UR10, R0 ;  /* 0x00000000000a72ca */ /* 0x000fe200000e0000 */
[----:B------:R-:W-:Y:S01]  /*2f40*/  IMAD.MOV.U32 R8, RZ, RZ, RZ ;  /* 0x000000ffff087224 */ /* 0x000fe200078e00ff */
[----:B------:R-:W-:Y:S01]  /*2f50*/  UMOV UR22, URZ ;  /* 0x000000ff00167c82 */ /* 0x000fe20008000000 */
[----:B------:R-:W-:Y:S01]  /*2f60*/  UMOV UR21, URZ ;  /* 0x000000ff00157c82 */ /* 0x000fe20008000000 */
[----:B---3--:R-:W-:-:S02]  /*2f70*/  ULEA UR6, UR6, UR7, 0x18 ;  /* 0x0000000706067291 */ /* 0x008fc4000f8ec0ff */
[----:B------:R-:W-:Y:S02]  /*2f80*/  UIADD3 UR12, UPT, UPT, -UR12, URZ, URZ ;  /* 0x000000ff0c0c7290 */ /* 0x000fe4000fffe1ff */
[----:B------:R-:W-:Y:S02]  /*2f90*/  UIADD3 UR13, UPT, UPT, UR6, 0x10400, URZ ;  /* 0x00010400060d7890 */ /* 0x000fe4000fffe0ff */
[----:B------:R-:W-:Y:S02]  /*2fa0*/  UIADD3 UR14, UPT, UPT, UR6, 0x20400, URZ ;  /* 0x00020400060e7890 */ /* 0x000fe4000fffe0ff */
[----:B------:R-:W-:Y:S01]  /*2fb0*/  UIADD3 UR16, UPT, UPT, UR6, 0x30400, URZ ;  /* 0x0003040006107890 */ /* 0x000fe2000fffe0ff */
[----:B--2---:R-:W1:Y:S01]  /*2fc0*/  LDS R2, [UR6+0x120] ;  /* 0x00012006ff027984 */ /* 0x004e620008000800 */
[----:B------:R-:W-:Y:S02]  /*2fd0*/  USHF.R.U32.HI UR13, URZ, 0x4, UR13 ;  /* 0x00000004ff0d7899 */ /* 0x000fe4000801160d */
[----:B------:R-:W-:-:S02]  /*2fe0*/  USHF.R.U32.HI UR14, URZ, 0x4, UR14 ;  /* 0x00000004ff0e7899 */ /* 0x000fc4000801160e */
[----:B------:R-:W-:Y:S02]  /*2ff0*/  USHF.R.U32.HI UR16, URZ, 0x4, UR16 ;  /* 0x00000004ff107899 */ /* 0x000fe40008011610 */
[----:B------:R-:W-:Y:S02]  /*3000*/  ULOP3.LUT UR13, UR13, 0x3fff, URZ, 0xc0, !UPT ;  /* 0x00003fff0d0d7892 */ /* 0x000fe4000f8ec0ff */
[----:B------:R-:W-:Y:S02]  /*3010*/  ULOP3.LUT UR14, UR14, 0x3fff, URZ, 0xc0, !UPT ;  /* 0x00003fff0e0e7892 */ /* 0x000fe4000f8ec0ff */
[----:B------:R-:W-:Y:S02]  /*3020*/  ULOP3.LUT UR16, UR16, 0x3fff, URZ, 0xc0, !UPT ;  /* 0x00003fff10107892 */ /* 0x000fe4000f8ec0ff */
[----:B------:R-:W-:Y:S02]  /*3030*/  ULOP3.LUT UR13, UR13, 0x10000, URZ, 0xfc, !UPT ;  /* 0x000100000d0d7892 */ /* 0x000fe4000f8efcff */
[----:B------:R-:W-:-:S02]  /*3040*/  ULOP3.LUT UR14, UR14, 0x10000, URZ, 0xfc, !UPT ;  /* 0x000100000e0e7892 */ /* 0x000fc4000f8efcff */
[----:B------:R-:W-:Y:S02]  /*3050*/  ULOP3.LUT UR16, UR16, 0x10000, URZ, 0xfc, !UPT ;  /* 0x0001000010107892 */ /* 0x000fe4000f8efcff */
[----:B------:R-:W-:Y:S01]  /*3060*/  UISETP.NE.AND UP3, UPT, UR4, URZ, UPT ;  /* 0x000000ff0400728c */ /* 0x000fe2000bf65270 */
[----:B-1----:R-:W-:Y:S01]  /*3070*/  R2UR UR23, R2 ;  /* 0x00000000021772ca */ /* 0x002fe200000e0000 */
[----:B------:R-:W-:-:S05]  /*3080*/  IMAD.MOV.U32 R2, RZ, RZ, 0x1020 ;  /* 0x00001020ff027424 */ /* 0x000fca00078e00ff */
[C---:B------:R-:W-:Y:S02]  /*3090*/  R2UR UR9, R2.reuse ;  /* 0x00000000020972ca */ /* 0x040fe400000e0000 */
[C---:B------:R-:W-:Y:S02]  /*30a0*/  R2UR UR8, R2.reuse ;  /* 0x00000000020872ca */ /* 0x040fe400000e0000 */
[----:B------:R-:W-:Y:S02]  /*30b0*/  R2UR UR7, R2 ;  /* 0x00000000020772ca */ /* 0x000fe400000e0000 */
[----:B------:R-:W-:Y:S01]  /*30c0*/  CS2R R2, SRZ ;  /* 0x0000000000027805 */ /* 0x000fe2000001ff00 */
[----:B------:R-:W-:Y:S02]  /*30d0*/  ULOP3.LUT UR19, UR23, 0x1, URZ, 0xc0, !UPT ;  /* 0x0000000117137892 */ /* 0x000fe4000f8ec0ff */
[----:B------:R-:W-:Y:S02]  /*30e0*/  UIADD3 UR28, UPT, UPT, UR23, 0x101, URZ ;  /* 0x00000101171c7890 */ /* 0x000fe4000fffe0ff */
[----:B------:R-:W-:-:S02]  /*30f0*/  UIADD3 UR24, UPT, UPT, UR23, 0x103, URZ ;  /* 0x0000010317187890 */ /* 0x000fc4000fffe0ff */
[----:B------:R-:W-:Y:S02]  /*3100*/  ULOP3.LUT UR19, UR19, 0x14, URZ, 0xfc, !UPT ;  /* 0x0000001413137892 */ /* 0x000fe4000f8efcff */
[----:B------:R-:W-:Y:S02]  /*3110*/  ULOP3.LUT UR18, UR28, 0x1, URZ, 0xc0, !UPT ;  /* 0x000000011c127892 */ /* 0x000fe4000f8ec0ff */
[----:B------:R-:W-:Y:S02]  /*3120*/  ULOP3.LUT UR17, UR24, 0x1, URZ, 0xc0, !UPT ;  /* 0x0000000118117892 */ /* 0x000fe4000f8ec0ff */
[----:B------:R-:W-:Y:S02]  /*3130*/  UPRMT UR31, UR19, 0x5410, UR9 ;  /* 0x00005410131f7896 */ /* 0x000fe40008000009 */
[----:B------:R-:W-:Y:S02]  /*3140*/  UIADD3 UR30, UPT, UPT, UR23, 0x100, URZ ;  /* 0x00000100171e7890 */ /* 0x000fe4000fffe0ff */
[----:B------:R-:W-:-:S02]  /*3150*/  ULOP3.LUT UR26, UR23, 0xfffffffe, URZ, 0xc0, !UPT ;  /* 0xfffffffe171a7892 */ /* 0x000fc4000f8ec0ff */
[----:B------:R-:W-:Y:S02]  /*3160*/  ULOP3.LUT UR18, UR18, 0x14, URZ, 0xfc, !UPT ;  /* 0x0000001412127892 */ /* 0x000fe4000f8efcff */
[----:B------:R-:W-:Y:S02]  /*3170*/  ULOP3.LUT UR17, UR17, 0x14, URZ, 0xfc, !UPT ;  /* 0x0000001411117892 */ /* 0x000fe4000f8efcff */
[----:B------:R-:W-:Y:S02]  /*3180*/  ULOP3.LUT UR30, UR30, 0xfffffffe, URZ, 0xc0, !UPT ;  /* 0xfffffffe1e1e7892 */ /* 0x000fe4000f8ec0ff */
[----:B------:R-:W-:Y:S02]  /*3190*/  ULOP3.LUT UR28, UR28, 0xfffffffe, URZ, 0xc0, !UPT ;  /* 0xfffffffe1c1c7892 */ /* 0x000fe4000f8ec0ff */
[----:B------:R-:W-:Y:S02]  /*31a0*/  UIADD3 UR26, UPT, UPT, UR26, 0x102, URZ ;  /* 0x000001021a1a7890 */ /* 0x000fe4000fffe0ff */
[----:B------:R-:W-:-:S02]  /*31b0*/  ULOP3.LUT UR24, UR24, 0xfffffffe, URZ, 0xc0, !UPT ;  /* 0xfffffffe18187892 */ /* 0x000fc4000f8ec0ff */
[----:B------:R-:W-:Y:S02]  /*31c0*/  UPRMT UR29, UR18, 0x5410, UR8 ;  /* 0x00005410121d7896 */ /* 0x000fe40008000008 */
[----:B------:R-:W-:Y:S01]  /*31d0*/  UPRMT UR25, UR17, 0x5410, UR7 ;  /* 0x0000541011197896 */ /* 0x000fe20008000007 */
[----:B------:R-:W-:-:S11]  /*31e0*/  UMOV UR27, UR31 ;  /* 0x0000001f001b7c82 */ /* 0x000fd60008000000 */
.L_x_64:
[C---:B------:R-:W-:Y:S02]  /*31f0*/  LEA R0, R8.reuse, UR6, 0x3 ;  /* 0x0000000608007c11 */ /* 0x040fe4000f8e18ff */
[----:B------:R-:W-:Y:S02]  /*3200*/  SHF.L.U32 R5, R3, 0x1f, RZ ;  /* 0x0000001f03057819 */ /* 0x000fe400000006ff */
[----:B------:R-:W-:Y:S02]  /*3210*/  LEA R4, R8, UR6, 0x4 ;  /* 0x0000000608047c11 */ /* 0x000fe4000f8e20ff */
[----:B------:R-:W1:Y:S02]  /*3220*/  SYNCS.PHASECHK.TRANS64.TRYWAIT P0, [R0+URZ+0x90], R5 ;  /* 0x00009005000075a7 */ /* 0x000e6400080011ff */
[----:B-1-34-:R-:W-:Y:S05]  /*3230*/  @!P0 BRA `(.L_x_57) ;  /* 0x0000006c00b88947 */ /* 0x01afea0003800000 */
.L_x_154:
[----:B-1----:R-:W1:Y:S01]  /*3240*/  LDS.128 R4, [R4+0x100] ;  /* 0x0001000004047984 */ /* 0x002e620000000c00 */
[----:B------:R-:W-:Y:S02]  /*3250*/  VIADD R0, R0, 0xa0 ;  /* 0x000000a000007836 */ /* 0x000fe40000000000 */
        /* <DEDUP_REMOVED lines=9> */
[----:B-1----:R-:W-:Y:S01]  /*32f0*/  LOP3.LUT P1, RZ, R6, 0x1, RZ, 0xc0, !PT ;  /* 0x0000000106ff7812 */ /* 0x002fe2000782c0ff */
[----:B--2---:R-:W-:-:S12]  /*3300*/  BRA.U UP3, `(.L_x_58) ;  /* 0x0000000503107547 */ /* 0x004fd8000b800000 */
[----:B------:R-:W1:Y:S01]  /*3310*/  LDCU UR7, c[0x0][0x38c] ;  /* 0x00007180ff0777ac */ /* 0x000e620008000800 */
[----:B------:R-:W-:Y:S02]  /*3320*/  PLOP3.LUT P2, PT, PT, PT, PT, 0x80, 0x8 ;  /* 0x000000000008781c */ /* 0x000fe40003f4f070 */
[----:B------:R-:W-:Y:S01]  /*3330*/  SHF.L.U32 R5, R9, 0x1f, RZ ;  /* 0x0000001f09057819 */ /* 0x000fe200000006ff */
[----:B------:R-:W-:Y:S02]  /*3340*/  ULEA UR8, UR22, UR6, 0x3 ;  /* 0x0000000616087291 */ /* 0x000fe4000f8e18ff */
[----:B------:R-:W-:Y:S02]  /*3350*/  ULEA UR9, UR22, UR23, 0x7 ;  /* 0x0000001716097291 */ /* 0x000fe4000f8e38ff */
[----:B-1----:R-:W-:-:S06]  /*3360*/  UISETP.GE.AND UP0, UPT, UR7, 0x1, UPT ;  /* 0x000000010700788c */ /* 0x002fcc000bf06270 */
[----:B------:R-:W-:-:S05]  /*3370*/  PLOP3.LUT P0, PT, PT, PT, UP0, 0x80, 0x8 ;  /* 0x000000000008781c */ /* 0x000fca0003f0f008 */
[----:B------:R-:W-:-:S08]  /*3380*/  @UP0 ULEA UR7, UR21, UR6, 0x3 ;  /* 0x0000000615070291 */ /* 0x000fd0000f8e18ff */
[----:B------:R-:W-:-:S04]  /*3390*/  @P0 SHF.L.U32 R0, R2, 0x1f, RZ ;  /* 0x0000001f02000819 */ /* 0x000fc800000006ff */
[----:B------:R1:W2:Y:S01]  /*33a0*/  @P0 SYNCS.PHASECHK.TRANS64.TRYWAIT P2, [UR7], R0 ;  /* 0x00000000ff0005a7 */ /* 0x0002a20008041107 */
[----:B------:R-:W3:Y:S02]  /*33b0*/  SYNCS.PHASECHK.TRANS64.TRYWAIT P0, [UR8+0xc0], R5 ;  /* 0x0000c005ff0075a7 */ /* 0x000ee40008001108 */
[----:B-123--:R-:W-:Y:S05]  /*33c0*/  @!P0 BRA `(.L_x_59) ;  /* 0x0000006c00688947 */ /* 0x00efea0003800000 */
.L_x_156:
[----:B------:R-:W-:Y:S05]  /*33d0*/  BRA.U !UP0, `(.L_x_60) ;  /* 0x0000000108d07547 */ /* 0x000fea000b800000 */
[----:B------:R-:W-:Y:S01]  /*33e0*/  UMOV UR20, URZ ;  /* 0x000000ff00147c82 */ /* 0x000fe20008000000 */
[----:B------:R-:W-:Y:S01]  /*33f0*/  UMOV UR19, UR12 ;  /* 0x0000000c00137c82 */ /* 0x000fe20008000000 */
[----:B------:R-:W-:Y:S01]  /*3400*/  UMOV UR18, UR15 ;  /* 0x0000000f00127c82 */ /* 0x000fe20008000000 */
[----:B------:R-:W-:-:S05]  /*3410*/  UMOV UR17, UR21 ;  /* 0x0000001500117c82 */ /* 0x000fca0008000000 */
.L_x_63:
[----:B------:R-:W-:Y:S02]  /*3420*/  UIADD3 UR19, UPT, UPT, UR19, 0x1, URZ ;  /* 0x0000000113137890 */ /* 0x000fe4000fffe0ff */
[----:B--2---:R-:W-:Y:S02]  /*3430*/  ULEA UR7, UR17, UR6, 0x3 ;  /* 0x0000000611077291 */ /* 0x004fe4000f8e18ff */
[----:B------:R-:W-:Y:S01]  /*3440*/  UISETP.NE.AND UP0, UPT, UR19, URZ, UPT ;  /* 0x000000ff1300728c */ /* 0x000fe2000bf05270 */
[----:B---3--:R-:W-:Y:S10]  /*3450*/  @P2 BRA `(.L_x_61) ;  /* 0x00000000000c2947 */ /* 0x008ff40003800000 */
[----:B-1----:R-:W-:Y:S04]  /*3460*/  SHF.L.U32 R5, R2, 0x1f, RZ ;  /* 0x0000001f02057819 */ /* 0x002fe800000006ff */
[----:B------:R-:W1:Y:S02]  /*3470*/  SYNCS.PHASECHK.TRANS64.TRYWAIT P0, [UR7], R5 ;  /* 0x00000005ff0075a7 */ /* 0x000e640008001107 */
[----:B-1----:R-:W-:Y:S05]  /*3480*/  @!P0 BRA `(.L_x_62) ;  /* 0x0000006c00508947 */ /* 0x002fea0003800000 */
.L_x_61:
[----:B------:R-:W-:Y:S01]  /*3490*/  UISETP.NE.AND UP1, UPT, UR18, 0x1, UPT ;  /* 0x000000011200788c */ /* 0x000fe2000bf25270 */
[----:B------:R-:W-:Y:S01]  /*34a0*/  PLOP3.LUT P2, PT, PT, PT, PT, 0x80, 0x8 ;  /* 0x000000000008781c */ /* 0x000fe20003f4f070 */
[----:B------:R-:W-:Y:S02]  /*34b0*/  UIADD3 UR21, UPT, UPT, UR17, 0x1, URZ ;  /* 0x0000000111157890 */ /* 0x000fe4000fffe0ff */
[----:B------:R-:W-:Y:S02]  /*34c0*/  ULEA UR34, UR17, UR14, 0xa ;  /* 0x0000000e11227291 */ /* 0x000fe4000f8e50ff */
[----:B------:R-:W-:Y:S01]  /*34d0*/  UISETP.NE.AND UP2, UPT, UR21, 0x4, UPT ;  /* 0x000000041500788c */ /* 0x000fe2000bf45270 */
[----:B------:R-:W-:Y:S01]  /*34e0*/  PLOP3.LUT P0, PT, PT, PT, UP1, 0x80, 0x8 ;  /* 0x000000000008781c */ /* 0x000fe20003f0f018 */
[----:B------:R-:W-:Y:S02]  /*34f0*/  ULEA UR36, UR17, UR16, 0x7 ;  /* 0x0000001011247291 */ /* 0x000fe4000f8e38ff */
[----:B------:R-:W-:Y:S02]  /*3500*/  USEL UR33, URZ, 0x1, UP2 ;  /* 0x00000001ff217887 */ /* 0x000fe40009000000 */
[----:B------:R-:W-:Y:S02]  /*3510*/  USEL UR21, UR21, URZ, UP2 ;  /* 0x000000ff15157287 */ /* 0x000fe40009000000 */
[----:B------:R-:W-:Y:S02]  /*3520*/  UIADD3 UR48, UPT, UPT, UR34, 0x4, URZ ;  /* 0x0000000422307890 */ /* 0x000fe4000fffe0ff */
[----:B------:R-:W-:Y:S01]  /*3530*/  @UP1 ULEA UR32, UR21, UR6, 0x3 ;  /* 0x0000000615201291 */ /* 0x000fe2000f8e18ff */
[----:B------:R-:W-:Y:S01]  /*3540*/  LOP3.LUT R2, R2, UR33, RZ, 0x3c, !PT ;  /* 0x0000002102027c12 */ /* 0x000fe2000f8e3cff */
[----:B------:R-:W-:Y:S02]  /*3550*/  UISETP.NE.U32.AND UP1, UPT, UR20, URZ, UPT ;  /* 0x000000ff1400728c */ /* 0x000fe4000bf25070 */
[----:B------:R-:W-:Y:S01]  /*3560*/  UIADD3 UR44, UPT, UPT, UR34, 0x200, URZ ;  /* 0x00000200222c7890 */ /* 0x000fe2000fffe0ff */
[----:B-1----:R-:W-:Y:S01]  /*3570*/  @P0 SHF.L.U32 R0, R2, 0x1f, RZ ;  /* 0x0000001f02000819 */ /* 0x002fe200000006ff */
[----:B------:R-:W-:Y:S02]  /*3580*/  UIADD3 UR40, UPT, UPT, UR34, 0x204, URZ ;  /* 0x0000020422287890 */ /* 0x000fe4000fffe0ff */
[----:B------:R-:W-:Y:S01]  /*3590*/  UIADD3 UR7, UPT, UPT, UR7, 0x20, URZ ;  /* 0x0000002007077890 */ /* 0x000fe2000fffe0ff */
[----:B------:R2:W3:Y:S01]  /*35a0*/  @P0 SYNCS.PHASECHK.TRANS64.TRYWAIT P2, [UR32], R0 ;  /* 0x00000000ff0005a7 */ /* 0x0004e20008041120 */
[----:B------:R-:W-:Y:S02]  /*35b0*/  ULEA UR32, UR17, UR13, 0xa ;  /* 0x0000000d11207291 */ /* 0x000fe4000f8e50ff */
[----:B------:R-:W-:Y:S02]  /*35c0*/  UIADD3 UR18, UPT, UPT, UR18, -0x1, URZ ;  /* 0xffffffff12127890 */ /* 0x000fe4000fffe0ff */
[----:B------:R-:W-:Y:S02]  /*35d0*/  UIADD3 UR46, UPT, UPT, UR32, 0x2, URZ ;  /* 0x00000002202e7890 */ /* 0x000fe4000fffe0ff */
[----:B------:R-:W-:Y:S02]  /*35e0*/  UIADD3 UR42, UPT, UPT, UR32, 0x4, URZ ;  /* 0x00000004202a7890 */ /* 0x000fe4000fffe0ff */
[----:B------:R-:W-:Y:S01]  /*35f0*/  UIADD3 UR38, UPT, UPT, UR32, 0x6, URZ ;  /* 0x0000000620267890 */ /* 0x000fe2000fffe0ff */
[----:B------:R-:W-:Y:S01]  /*3600*/  UMOV UR37, 0x4008 ;  /* 0x0000400800257882 */ /* 0x000fe20000000000 */
[----:B------:R-:W-:Y:S01]  /*3610*/  UMOV UR35, 0x40004040 ;  /* 0x4000404000237882 */ /* 0x000fe20000000000 */
[----:B------:R2:W-:Y:S01]  /*3620*/  UTCCP.T.S.2CTA.128dp128bit tmem[UR23+0x100], gdesc[UR36] ;  /* 0x00010024170079e7 */ /* 0x0005e20008380000 */
[----:B------:R-:W-:Y:S01]  /*3630*/  UMOV UR33, 0x40004040 ;  /* 0x4000404000217882 */ /* 0x000fe20000000000 */
[----:B------:R-:W-:Y:S01]  /*3640*/  UMOV UR49, 0x40004040 ;  /* 0x4000404000317882 */ /* 0x000fe20000000000 */
[----:B------:R2:W-:Y:S01]  /*3650*/  UTCHMMA.2CTA gdesc[UR32], gdesc[UR34], tmem[UR9], tmem[UR30], idesc[UR31], UP1 ;  /* 0x00ff1e22200075ea */ /* 0x0005e20008a00009 */
[----:B------:R-:W-:Y:S01]  /*3660*/  UMOV UR47, 0x40004040 ;  /* 0x40004040002f7882 */ /* 0x000fe20000000000 */
[----:B------:R-:W-:Y:S01]  /*3670*/  UMOV UR45, 0x40004040 ;  /* 0x40004040002d7882 */ /* 0x000fe20000000000 */
[----:B------:R2:W-:Y:S01]  /*3680*/  UTCHMMA.2CTA gdesc[UR46], gdesc[UR48], tmem[UR9], tmem[UR28], idesc[UR29], UPT ;  /* 0x00ff1c302e0075ea */ /* 0x0005e2000ba00009 */
[----:B------:R-:W-:Y:S01]  /*3690*/  UMOV UR43, 0x40004040 ;  /* 0x40004040002b7882 */ /* 0x000fe20000000000 */
[----:B------:R-:W-:Y:S01]  /*36a0*/  UMOV UR41, 0x40004040 ;  /* 0x4000404000297882 */ /* 0x000fe20000000000 */
[----:B------:R2:W-:Y:S01]  /*36b0*/  UTCHMMA.2CTA gdesc[UR42], gdesc[UR44], tmem[UR9], tmem[UR26], idesc[UR27], UPT ;  /* 0x00ff1a2c2a0075ea */ /* 0x0005e2000ba00009 */
[----:B------:R-:W-:Y:S01]  /*36c0*/  UMOV UR39, 0x40004040 ;  /* 0x4000404000277882 */ /* 0x000fe20000000000 */
[----:B------:R-:W-:Y:S01]  /*36d0*/  UMOV UR20, 0x1 ;  /* 0x0000000100147882 */ /* 0x000fe20000000000 */
[----:B------:R2:W-:Y:S01]  /*36e0*/  UTCHMMA.2CTA gdesc[UR38], gdesc[UR40], tmem[UR9], tmem[UR24], idesc[UR25], UPT ;  /* 0x00ff1828260075ea */ /* 0x0005e2000ba00009 */
[----:B------:R2:W-:Y:S01]  /*36f0*/  UTCBAR.2CTA.MULTICAST [UR7], URZ, UR11 ;  /* 0x000000ff070073e9 */ /* 0x0005e2000820080b */
[----:B------:R-:W-:Y:S01]  /*3700*/  UMOV UR17, UR21 ;  /* 0x0000001500117c82 */ /* 0x000fe20008000000 */
[----:B------:R-:W-:Y:S05]  /*3710*/  BRA.U UP0, `(.L_x_63) ;  /* 0xfffffffd00407547 */ /* 0x000fea000b83ffff */
.L_x_60:
[----:B------:R-:W-:-:S09]  /*3720*/  UIADD3 UR8, UPT, UPT, UR8, 0xb0, URZ ;  /* 0x000000b008087890 */ /* 0x000fd2000fffe0ff */
[----:B------:R4:W-:Y:S01]  /*3730*/  UTCBAR.2CTA.MULTICAST [UR8], URZ, UR10 ;  /* 0x000000ff080073e9 */ /* 0x0009e2000820080a */
[----:B------:R-:W-:Y:S02]  /*3740*/  NOP ;  /* 0x0000000000007918 */ /* 0x000fe40000000000 */
.L_x_58:
[----:B------:R-:W-:Y:S01]  /*3750*/  UIADD3 UR22, UPT, UPT, UR22, 0x1, URZ ;  /* 0x0000000116167890 */ /* 0x000fe2000fffe0ff */
[----:B------:R-:W-:-:S03]  /*3760*/  ISETP.NE.AND P0, PT, R8, 0x2, PT ;  /* 0x000000020800780c */ /* 0x000fc60003f05270 */
[----:B------:R-:W-:Y:S01]  /*3770*/  UISETP.NE.AND UP0, UPT, UR22, 0x2, UPT ;  /* 0x000000021600788c */ /* 0x000fe2000bf05270 */
[----:B-12---:R-:W-:Y:S02]  /*3780*/  SEL R0, RZ, 0x1, P0 ;  /* 0x00000001ff007807 */ /* 0x006fe40000000000 */
[----:B------:R-:W-:Y:S01]  /*3790*/  SEL R8, R8, RZ, P0 ;  /* 0x000000ff08087207 */ /* 0x000fe20000000000 */
[----:B------:R-:W-:Y:S01]  /*37a0*/  USEL UR7, URZ, 0x1, UP0 ;  /* 0x00000001ff077887 */ /* 0x000fe20008000000 */
[----:B------:R-:W-:Y:S01]  /*37b0*/  LOP3.LUT R3, R3, R0, RZ, 0x3c, !PT ;  /* 0x0000000003037212 */ /* 0x000fe200078e3cff */
[----:B------:R-:W-:-:S04]  /*37c0*/  USEL UR22, UR22, URZ, UP0 ;  /* 0x000000ff16167287 */ /* 0x000fc80008000000 */
[----:B------:R-:W-:Y:S01]  /*37d0*/  LOP3.LUT R9, R9, UR7, RZ, 0x3c, !PT ;  /* 0x0000000709097c12 */ /* 0x000fe2000f8e3cff */
[----:B------:R-:W-:Y:S07]  /*37e0*/  @P1 BRA `(.L_x_64) ;  /* 0xfffffff800801947 */ /* 0x000fee000383ffff */
[----:B------:R-:W1:Y:S01]  /*37f0*/  S2UR UR7, SR_CgaCtaId ;  /* 0x00000000000779c3 */ /* 0x000e620000008800 */
[----:B------:R-:W-:Y:S01]  /*3800*/  ELECT P0, URZ, PT ;  /* 0x0000000000ff782f */ /* 0x000fe20003800000 */
[----:B------:R-:W-:Y:S01]  /*3810*/  HFMA2 R0, -RZ, RZ, 0, 5.9604644775390625e-08 ;  /* 0x00000001ff007431 */ /* 0x000fe200000001ff */
[----:B----4-:R-:W-:-:S05]  /*3820*/  UMOV UR8, 0x40 ;  /* 0x0000004000087882 */ /* 0x010fca0000000000 */
[----:B------:R-:W-:Y:S01]  /*3830*/  UVIRTCOUNT.DEALLOC.SMPOOL 0x80 ;  /* 0x000000800000784c */ /* 0x000fe20000000000 */
[----:B------:R-:W-:Y:S02]  /*3840*/  UISETP.NE.AND UP0, UPT, UR4, URZ, UPT ;  /* 0x000000ff0400728c */ /* 0x000fe4000bf05270 */
[----:B-1----:R-:W-:-:S09]  /*3850*/  ULEA UR7, UR7, UR8, 0x18 ;  /* 0x0000000807077291 */ /* 0x002fd2000f8ec0ff */
[----:B------:R1:W-:Y:S01]  /*3860*/  @P0 STS.U8 [UR7+0x1c], R0 ;  /* 0x00001c00ff000988 */ /* 0x0003e20008000007 */
[----:B------:R-:W-:Y:S05]  /*3870*/  BRA.U UP0, `(.L_x_65) ;  /* 0x0000000100587547 */ /* 0x000fea000b800000 */
[----:B------:R-:W-:Y:S01]  /*3880*/  UIADD3 UR8, UPT, UPT, UR6, 0xc0, URZ ;  /* 0x000000c006087890 */ /* 0x000fe2000fffe0ff */
[----:B------:R-:W-:-:S03]  /*3890*/  SHF.L.U32 R3, R9, 0x1f, RZ ;  /* 0x0000001f09037819 */ /* 0x000fc600000006ff */
[----:B------:R-:W-:-:S09]  /*38a0*/  ULEA UR4, UR22, UR8, 0x3 ;  /* 0x0000000816047291 */ /* 0x000fd2000f8e18ff */
[----:B------:R-:W2:Y:S02]  /*38b0*/  SYNCS.PHASECHK.TRANS64.TRYWAIT P0, [UR4], R3 ;  /* 0x00000003ff0075a7 */ /* 0x000ea40008001104 */
[----:B--2---:R-:W-:Y:S05]  /*38c0*/  @!P0 BRA `(.L_x_66) ;  /* 0x0000006800588947 */ /* 0x004fea0003800000 */
.L_x_159:
[----:B------:R-:W-:-:S04]  /*38d0*/  UIADD3 UR9, UPT, UPT, UR22, 0x1, URZ ;  /* 0x0000000116097890 */ /* 0x000fc8000fffe0ff */
[----:B------:R-:W-:-:S04]  /*38e0*/  UISETP.NE.AND UP1, UPT, UR9, 0x2, UPT ;  /* 0x000000020900788c */ /* 0x000fc8000bf25270 */
[----:B------:R-:W-:Y:S02]  /*38f0*/  USEL UR4, URZ, 0x1, UP1 ;  /* 0x00000001ff047887 */ /* 0x000fe40008800000 */
[----:B------:R-:W-:-:S04]  /*3900*/  USEL UR9, UR9, URZ, UP1 ;  /* 0x000000ff09097287 */ /* 0x000fc80008800000 */
[----:B------:R-:W-:Y:S01]  /*3910*/  ULEA UR9, UR9, UR8, 0x3 ;  /* 0x0000000809097291 */ /* 0x000fe2000f8e18ff */
[----:B-1----:R-:W-:-:S04]  /*3920*/  LOP3.LUT R3, R9, UR4, RZ, 0x3c, !PT ;  /* 0x0000000409037c12 */ /* 0x002fc8000f8e3cff */
[----:B------:R-:W-:Y:S01]  /*3930*/  SHF.L.U32 R3, R3, 0x1f, RZ ;  /* 0x0000001f03037819 */ /* 0x000fe200000006ff */
[----:B------:R-:W-:-:S04]  /*3940*/  IMAD.U32 R0, RZ, RZ, UR9 ;  /* 0x00000009ff007e24 */ /* 0x000fc8000f8e00ff */
[----:B------:R1:W2:Y:S03]  /*3950*/  SYNCS.PHASECHK.TRANS64.TRYWAIT P0, [R0+URZ], R3 ;  /* 0x00000003000075a7 */ /* 0x0002a600080011ff */
[----:B--2---:R-:W-:Y:S05]  /*3960*/  @!P0 NANOSLEEP.SYNCS 0x989680 ;  /* 0x009896800000895d */ /* 0x004fea0003900000 */
[----:B------:R-:W2:Y:S02]  /*3970*/  @!P0 SYNCS.PHASECHK.TRANS64 P0, [R0+URZ], R3 ;  /* 0x00000003000085a7 */ /* 0x000ea400080010ff */
[----:B--2---:R-:W-:Y:S05]  /*3980*/  @P0 BRA `(.L_x_67) ;  /* 0x0000000000200947 */ /* 0x004fea0003800000 */
.L_x_68:
[----:B--2---:R2:W4:Y:S02]  /*3990*/  SYNCS.PHASECHK.TRANS64.TRYWAIT P0, [R0+URZ], R3 ;  /* 0x00000003000075a7 */ /* 0x00452400080011ff */
[----:B----4-:R-:W-:Y:S05]  /*39a0*/  @!P0 NANOSLEEP.SYNCS 0x989680 ;  /* 0x009896800000895d */ /* 0x010fea0003900000 */
[----:B------:R-:W4:Y:S02]  /*39b0*/  @!P0 SYNCS.PHASECHK.TRANS64 P0, [R0+URZ], R3 ;  /* 0x00000003000085a7 */ /* 0x000f2400080010ff */
[----:B----4-:R-:W-:Y:S05]  /*39c0*/  @!P0 BRA `(.L_x_68) ;  /* 0xfffffffc00f08947 */ /* 0x010fea000383ffff */
[----:B------:R-:W-:Y:S05]  /*39d0*/  BRA `(.L_x_67) ;  /* 0x00000000000c7947 */ /* 0x000fea0003800000 */
.L_x_65:
[----:B------:R-:W-:-:S04]  /*39e0*/  UIADD3 UR4, UPT, UPT, UR6, 0xf0, URZ ;  /* 0x000000f006047890 */ /* 0x000fc8000fffe0ff */
[----:B------:R-:W-:-:S09]  /*39f0*/  UPRMT UR4, UR5, 0x654, UR4 ;  /* 0x0000065405047896 */ /* 0x000fd20008000004 */
[----:B------:R-:W-:Y:S03]  /*3a00*/  SYNCS.ARRIVE.TRANS64.RED.A1T0 RZ, [UR4], RZ ;  /* 0x000000ffffff79a7 */ /* 0x000fe60008100404 */
.L_x_67:
[----:B-12---:R-:W-:Y:S01]  /*3a10*/  SHF.L.U32 R3, RZ, 0x1f, RZ ;  /* 0x0000001fff037819 */ /* 0x006fe200000006ff */
[----:B------:R-:W-:Y:S01]  /*3a20*/  UIADD3 UR4, UPT, UPT, UR6, 0xf0, URZ ;  /* 0x000000f006047890 */ /* 0x000fe2000fffe0ff */
[----:B------:R-:W-:Y:S02]  /*3a30*/  PLOP3.LUT P0, PT, PT, PT, UP0, 0x80, 0x8 ;  /* 0x000000000008781c */ /* 0x000fe40003f0f008 */
[----:B------:R-:W1:Y:S02]  /*3a40*/  SYNCS.PHASECHK.TRANS64.TRYWAIT P1, [UR6+0xf0], R3 ;  /* 0x0000f003ff0075a7 */ /* 0x000e640008021106 */
[----:B-1----:R-:W-:Y:S09]  /*3a50*/  @!P1 BRA `(.L_x_69) ;  /* 0x00000068000c9947 */ /* 0x002ff20003800000 */
.L_x_161:
[----:B------:R-:W-:Y:S02]  /*3a60*/  @!UP0 UPRMT UR4, UR5, 0x654, UR4 ;  /* 0x0000065405048896 */ /* 0x000fe40008000004 */
[----:B------:R-:W-:Y:S01]  /*3a70*/  ULOP3.LUT UR5, UR23, 0xffff, URZ, 0xc0, !UPT ;  /* 0x0000ffff17057892 */ /* 0x000fe2000f8ec0ff */
[----:B------:R-:W-:-:S03]  /*3a80*/  UMOV UR8, 0xffff ;  /* 0x0000ffff00087882 */ /* 0x000fc60000000000 */
[----:B------:R-:W-:-:S03]  /*3a90*/  USHF.R.U32.HI UR5, URZ, 0x5, UR5 ;  /* 0x00000005ff057899 */ /* 0x000fc60008011605 */
[----:B------:R-:W-:Y:S01]  /*3aa0*/  @!P0 SYNCS.ARRIVE.TRANS64.RED.A1T0 RZ, [UR4], RZ ;  /* 0x000000ffffff89a7 */ /* 0x000fe20008100404 */
[----:B------:R-:W-:Y:S01]  /*3ab0*/  NOP ;  /* 0x0000000000007918 */ /* 0x000fe20000000000 */
[----:B-1----:R-:W1:Y:S01]  /*3ac0*/  LDS R0, [UR7+0x14] ;  /* 0x00001407ff007984 */ /* 0x002e620008000800 */
[----:B------:R-:W-:Y:S01]  /*3ad0*/  USHF.L.U32 UR8, UR8, UR5, URZ ;  /* 0x0000000508087299 */ /* 0x000fe200080006ff */
[----:B------:R-:W-:Y:S02]  /*3ae0*/  UMOV UR4, 0x1 ;  /* 0x0000000100047882 */ /* 0x000fe40000000000 */
[----:B------:R-:W-:-:S03]  /*3af0*/  USHF.L.U32 UR4, UR4, UR5, URZ ;  /* 0x0000000504047299 */ /* 0x000fc600080006ff */
[----:B-1----:R-:W-:-:S04]  /*3b00*/  LOP3.LUT R0, R0, UR8, RZ, 0xc0, !PT ;  /* 0x0000000800007c12 */ /* 0x002fc8000f8ec0ff */
[----:B------:R-:W-:-:S13]  /*3b10*/  ISETP.NE.AND P0, PT, R0, UR8, PT ;  /* 0x0000000800007c0c */ /* 0x000fda000bf05270 */
[----:B------:R-:W-:Y:S05]  /*3b20*/  @P0 BRA `(.L_x_70) ;  /* 0x0000000000580947 */ /* 0x000fea0003800000 */
[----:B------:R-:W1:Y:S02]  /*3b30*/  LDS R0, [UR7+0x18] ;  /* 0x00001807ff007984 */ /* 0x000e640008000800 */
[----:B-1----:R-:W-:-:S04]  /*3b40*/  LOP3.LUT R0, R0, UR4, RZ, 0xc0, !PT ;  /* 0x0000000400007c12 */ /* 0x002fc8000f8ec0ff */
[----:B------:R-:W-:-:S13]  /*3b50*/  ISETP.NE.AND P0, PT, R0, UR4, PT ;  /* 0x0000000400007c0c */ /* 0x000fda000bf05270 */
[----:B------:R-:W-:Y:S05]  /*3b60*/  @P0 BRA `(.L_x_71) ;  /* 0x00000000003c0947 */ /* 0x000fea0003800000 */
[----:B------:R-:W1:Y:S01]  /*3b70*/  S2R R2, SR_LANEID ;  /* 0x0000000000027919 */ /* 0x000e620000000000 */
[----:B------:R-:W-:Y:S01]  /*3b80*/  ULOP3.LUT UR8, URZ, UR8, URZ, 0x33, !UPT ;  /* 0x00000008ff087292 */ /* 0x000fe2000f8e33ff */
[----:B------:R-:W-:Y:S01]  /*3b90*/  LOP3.LUT R4, RZ, UR4, RZ, 0x33, !PT ;  /* 0x00000004ff047c12 */ /* 0x000fe2000f8e33ff */
[----:B------:R-:W-:Y:S02]  /*3ba0*/  VOTEU.ANY UR6, UPT, PT ;  /* 0x0000000000067886 */ /* 0x000fe400038e0100 */
[----:B------:R-:W-:Y:S01]  /*3bb0*/  UFLO.U32 UR6, UR6 ;  /* 0x00000006000672bd */ /* 0x000fe200080e0000 */
[----:B------:R-:W2:Y:S01]  /*3bc0*/  REDUX UR4, R4 ;  /* 0x00000000040473c4 */ /* 0x000ea20000000000 */
[----:B------:R-:W-:-:S06]  /*3bd0*/  IMAD.U32 R0, RZ, RZ, UR8 ;  /* 0x00000008ff007e24 */ /* 0x000fcc000f8e00ff */
[----:B------:R4:W-:Y:S01]  /*3be0*/  UTCATOMSWS.AND URZ, UR8 ;  /* 0x0000000800ff79e3 */ /* 0x0009e20008000000 */
[----:B------:R-:W3:Y:S01]  /*3bf0*/  REDUX UR5, R0 ;  /* 0x00000000000573c4 */ /* 0x000ee20000000000 */
[----:B-1----:R-:W-:Y:S01]  /*3c00*/  ISETP.EQ.U32.AND P0, PT, R2, UR6, PT ;  /* 0x0000000602007c0c */ /* 0x002fe2000bf02070 */
[----:B--2---:R-:W-:Y:S01]  /*3c10*/  IMAD.U32 R2, RZ, RZ, UR4 ;  /* 0x00000004ff027e24 */ /* 0x004fe2000f8e00ff */
[----:B---3--:R-:W-:-:S11]  /*3c20*/  MOV R3, UR5 ;  /* 0x0000000500037c02 */ /* 0x008fd60008000f00 */
[----:B------:R4:W-:Y:S04]  /*3c30*/  @P0 ATOMS.AND RZ, [UR7+0x14], R3 ;  /* 0x00001403ffff098c */ /* 0x0009e8000a800007 */
[----:B------:R4:W-:Y:S01]  /*3c40*/  @P0 ATOMS.AND RZ, [UR7+0x18], R2 ;  /* 0x00001802ffff098c */ /* 0x0009e2000a800007 */
[----:B------:R-:W-:Y:S05]  /*3c50*/  BRA `(.L_x_72) ;  /* 0x0000000000147947 */ /* 0x000fea0003800000 */
.L_x_71:
[----:B------:R-:W-:Y:S02]  /*3c60*/  MOV R2, 0x3c80 ;  /* 0x00003c8000027802 */ /* 0x000fe40000000f00 */
[----:B---3-5:R-:W-:Y:S05]  /*3c70*/  CALL.REL.NOINC `($__internal_0_$__cuda_sm10x_tcgen05_guardrail_trap_col_being_dealloced_not_returned_by_alloc) ;  /* 0x0000006800ec7944 */ /* 0x028fea0003c00000 */
[----:B------:R-:W-:Y:S05]  /*3c80*/  BRA `(.L_x_72) ;  /* 0x0000000000087947 */ /* 0x000fea0003800000 */
.L_x_70:
[----:B------:R-:W-:Y:S02]  /*3c90*/  MOV R2, 0x3cb0 ;  /* 0x00003cb000027802 */ /* 0x000fe40000000f00 */
[----:B---3-5:R-:W-:Y:S05]  /*3ca0*/  CALL.REL.NOINC `($__internal_2_$__cuda_sm10x_tcgen05_guardrail_trap_unallocated_columns_being_dealloced) ;  /* 0x0000006800f87944 */ /* 0x028fea0003c00000 */
.L_x_72:
[----:B------:R-:W-:Y:S01]  /*3cb0*/  NOP ;  /* 0x0000000000007918 */ /* 0x000fe20000000000 */
[----:B----4-:R-:W-:Y:S05]  /*3cc0*/  EXIT ;  /* 0x000000000000794d */ /* 0x010fea0003800000 */
.L_x_45:
[----:B------:R-:W-:-:S09]  /*3cd0*/  UISETP.NE.OR UP5, UPT, UR10, 0x3, !UP5 ;  /* 0x000000030a00788c */ /* 0x000fd2000efa5670 */
[----:B------:R-:W-:Y:S05]  /*3ce0*/  BRA.U UP5, `(.L_x_73) ;  /* 0x0000001505607547 */ /* 0x000fea000b800000 */
[----:B------:R-:W1:Y:S01]  /*3cf0*/  LDCU.64 UR6, c[0x0][0xa88] ;  /* 0x00015100ff0677ac */ /* 0x000e620008000a00 */
[----:B------:R-:W2:Y:S01]  /*3d00*/  LDC R0, c[0x0][0xd30] ;  /* 0x00034c00ff007b82 */ /* 0x000ea20000000800 */
[----:B------:R-:W-:Y:S02]  /*3d10*/  HFMA2 R31, -RZ, RZ, 0, 0 ;  /* 0x00000000ff1f7431 */ /* 0x000fe400000001ff */
[----:B------:R-:W-:Y:S01]  /*3d20*/  IMAD.MOV.U32 R33, RZ, RZ, 0x1 ;  /* 0x00000001ff217424 */ /* 0x000fe200078e00ff */
[----:B------:R-:W3:Y:S01]  /*3d30*/  LDCU.64 UR4, c[0x0][0xa90] ;  /* 0x00015200ff0477ac */ /* 0x000ee20008000a00 */
[----:B------:R-:W-:Y:S01]  /*3d40*/  IMAD.MOV.U32 R32, RZ, RZ, RZ ;  /* 0x000000ffff207224 */ /* 0x000fe200078e00ff */
[----:B------:R-:W-:Y:S01]  /*3d50*/  MOV R29, 0x4000 ;  /* 0x00004000001d7802 */ /* 0x000fe20000000f00 */
[----:B------:R-:W-:Y:S01]  /*3d60*/  UISETP.NE.AND UP2, UPT, UR10, 0x2, UPT ;  /* 0x000000020a00788c */ /* 0x000fe2000bf45270 */
[----:B------:R-:W4:Y:S01]  /*3d70*/  LDC R23, c[0x0][0x370] ;  /* 0x0000dc00ff177b82 */ /* 0x000f220000000800 */
[----:B------:R-:W-:-:S02]  /*3d80*/  UPLOP3.LUT UP1, UPT, UPT, UPT, UPT, 0x40, 0x4 ;  /* 0x000000000004789c */ /* 0x000fc40003f2e870 */
[----:B------:R-:W-:-:S05]  /*3d90*/  USEL UR13, URZ, 0x1, UP2 ;  /* 0x00000001ff0d7887 */ /* 0x000fca0009000000 */
[----:B------:R-:W4:Y:S01]  /*3da0*/  LDC R8, c[0x0][0xd0c] ;  /* 0x00034300ff087b82 */ /* 0x000f220000000800 */
[----:B-1----:R-:W-:-:S03]  /*3db0*/  UISETP.NE.U32.AND UP5, UPT, UR6, URZ, UPT ;  /* 0x000000ff0600728c */ /* 0x002fc6000bfa5070 */
[----:B------:R-:W-:Y:S01]  /*3dc0*/  UMOV UR6, 0x400 ;  /* 0x0000040000067882 */ /* 0x000fe20000000000 */
[----:B------:R-:W-:Y:S02]  /*3dd0*/  UISETP.NE.AND.EX UP5, UPT, UR7, URZ, UPT, UP5 ;  /* 0x000000ff0700728c */ /* 0x000fe4000bfa5350 */
[----:B------:R-:W-:Y:S01]  /*3de0*/  ULEA UR6, UR37, UR6, 0x18 ;  /* 0x0000000625067291 */ /* 0x000fe2000f8ec0ff */
[----:B------:R-:W1:Y:S01]  /*3df0*/  LDC R22, c[0x0][0xd20] ;  /* 0x00034800ff167b82 */ /* 0x000e620000000800 */
[----:B---3--:R-:W-:Y:S01]  /*3e00*/  UISETP.NE.U32.AND UP6, UPT, UR4, URZ, UPT ;  /* 0x000000ff0400728c */ /* 0x008fe2000bfc5070 */
[----:B--2---:R-:W-:Y:S01]  /*3e10*/  ISETP.NE.AND P1, PT, R0, 0x1, PT ;  /* 0x000000010000780c */ /* 0x004fe20003f25270 */
[----:B------:R-:W-:Y:S02]  /*3e20*/  UIADD3 UR7, UPT, UPT, UR6, 0x58, URZ ;  /* 0x0000005806077890 */ /* 0x000fe4000fffe0ff */
[----:B------:R-:W-:Y:S02]  /*3e30*/  UIADD3 UR57, UPT, UPT, UR6, 0x40, URZ ;  /* 0x0000004006397890 */ /* 0x000fe4000fffe0ff */
[----:B------:R-:W-:Y:S01]  /*3e40*/  UIADD3 UR49, UPT, UPT, UR6, 0x48, URZ ;  /* 0x0000004806317890 */ /* 0x000fe2000fffe0ff */
[----:B------:R-:W2:Y:S01]  /*3e50*/  LDC.64 R34, c[0x0][0x348] ;  /* 0x0000d200ff227b82 */ /* 0x000ea20000000a00 */
[----:B------:R-:W-:-:S02]  /*3e60*/  UIADD3 UR41, UPT, UPT, UR6, 0x50, URZ ;  /* 0x0000005006297890 */ /* 0x000fc4000fffe0ff */
[----:B------:R-:W-:Y:S02]  /*3e70*/  UPRMT UR7, UR37, 0x654, UR7 ;  /* 0x0000065425077896 */ /* 0x000fe40008000007 */
[----:B------:R-:W-:-:S03]  /*3e80*/  UISETP.NE.AND.EX UP6, UPT, UR5, URZ, UPT, UP6 ;  /* 0x000000ff0500728c */ /* 0x000fc6000bfc5360 */
[----:B------:R-:W3:Y:S08]  /*3e90*/  LDC.64 R18, c[0x0][0xd10] ;  /* 0x00034400ff127b82 */ /* 0x000ef00000000a00 */
[----:B------:R-:W1:Y:S08]  /*3ea0*/  LDC.64 R6, c[0x0][0xd18] ;  /* 0x00034600ff067b82 */ /* 0x000e700000000a00 */
[----:B------:R-:W1:Y:S08]  /*3eb0*/  LDC.64 R4, c[0x0][0xd28] ;  /* 0x00034a00ff047b82 */ /* 0x000e700000000a00 */
[----:B----4-:R-:W1:Y:S02]  /*3ec0*/  LDC R28, c[0x0][0x374] ;  /* 0x0000dd00ff1c7b82 */ /* 0x010e640000000800 */
.L_x_84:
[C---:B------:R-:W-:Y:S02]  /*3ed0*/  LEA R0, R32.reuse, UR6, 0x3 ;  /* 0x0000000620007c11 */ /* 0x040fe4000f8e18ff */
[----:B------:R-:W-:Y:S02]  /*3ee0*/  SHF.L.U32 R3, R31, 0x1f, RZ ;  /* 0x0000001f1f037819 */ /* 0x000fe400000006ff */
[----:B------:R-:W-:Y:S02]  /*3ef0*/  LEA R24, R32, UR6, 0x4 ;  /* 0x0000000620187c11 */ /* 0x000fe4000f8e20ff */
[----:B----4-:R-:W4:Y:S02]  /*3f00*/  SYNCS.PHASECHK.TRANS64.TRYWAIT P0, [R0+URZ+0x90], R3 ;  /* 0x00009003000075a7 */ /* 0x010f2400080011ff */
[----:B----4-:R-:W-:Y:S05]  /*3f10*/  @!P0 BRA `(.L_x_74) ;  /* 0x0000006000f48947 */ /* 0x010fea0003800000 */
.L_x_162:
[----:B------:R-:W-:Y:S01]  /*3f20*/  ISETP.GE.AND P0, PT, R2, 0x1, PT ;  /* 0x000000010200780c */ /* 0x000fe20003f06270 */
[----:B------:R-:W1:Y:S01]  /*3f30*/  LDS.128 R24, [R24+0x100] ;  /* 0x0001000018187984 */ /* 0x000e620000000c00 */
[----:B----4-:R-:W-:Y:S01]  /*3f40*/  VIADD R0, R0, 0xa0 ;  /* 0x000000a000007836 */ /* 0x010fe20000000000 */
[----:B------:R-:W-:Y:S01]  /*3f50*/  @!PT LDS RZ, [RZ] ;  /* 0x00000000fffff984 */ /* 0x000fe20000000800 */
[----:B------:R-:W-:Y:S01]  /*3f60*/  @!PT LDS RZ, [RZ] ;  /* 0x00000000fffff984 */ /* 0x000fe20000000800 */
[----:B------:R-:W-:Y:S01]  /*3f70*/  @!PT LDS RZ, [RZ] ;  /* 0x00000000fffff984 */ /* 0x000fe20000000800 */
[----:B------:R-:W-:Y:S01]  /*3f80*/  @!PT LDS RZ, [RZ] ;  /* 0x00000000fffff984 */ /* 0x000fe20000000800 */
[----:B------:R4:W-:Y:S06]  /*3f90*/  MEMBAR.ALL.CTA ;  /* 0x0000000000007992 */ /* 0x0009ec0000008000 */
[----:B----4-:R-:W4:Y:S01]  /*3fa0*/  FENCE.VIEW.ASYNC.S ;  /* 0x00000000000073c6 */ /* 0x010f220000000000 */
[----:B------:R-:W-:Y:S04]  /*3fb0*/  PRMT R0, RZ, 0x654, R0 ;  /* 0x00000654ff007816 */ /* 0x000fe80000000000 */
[----:B----4-:R4:W-:Y:S01]  /*3fc0*/  SYNCS.ARRIVE.TRANS64.RED.A1T0 RZ, [R0+URZ], RZ ;  /* 0x000000ff00ff79a7 */ /* 0x0109e200081004ff */
[----:B-1----:R-:W-:Y:S11]  /*3fd0*/  LOP3.LUT P3, RZ, R26, 0x1, RZ, 0xc0, !PT ;  /* 0x000000011aff7812 */ /* 0x002ff6000786c0ff */
[----:B------:R-:W-:Y:S02]  /*3fe0*/  @!UPT UIADD3 URZ, UPT, UPT, URZ, URZ, URZ ;  /* 0x000000fffffff290 */ /* 0x000fe4000fffe0ff */
[----:B------:R-:W-:Y:S02]  /*3ff0*/  @P3 MOV R13, R24 ;  /* 0x00000018000d3202 */ /* 0x000fe40000000f00 */
[----:B------:R-:W-:Y:S01]  /*4000*/  @P3 LOP3.LUT R10, R25, 0xffff, RZ, 0xc0, !PT ;  /* 0x0000ffff190a3812 */ /* 0x000fe200078ec0ff */
[----:B----4-:R-:W-:Y:S06]  /*4010*/  @!P0 BRA `(.L_x_75) ;  /* 0x0000000000a48947 */ /* 0x010fec0003800000 */
[----:B------:R-:W-:Y:S01]  /*4020*/  IMAD.HI.U32 R37, R28, R7, RZ ;  /* 0x000000071c257227 */ /* 0x000fe200078e00ff */
[----:B------:R-:W-:Y:S02]  /*4030*/  ISETP.NE.AND P0, PT, R6, 0x1, PT ;  /* 0x000000010600780c */ /* 0x000fe40003f05270 */
[----:B------:R-:W-:Y:S01]  /*4040*/  ISETP.NE.AND P2, PT, R2, 0x1, PT ;  /* 0x000000010200780c */ /* 0x000fe20003f45270 */
[----:B---3--:R-:W-:Y:S01]  /*4050*/  IMAD.HI.U32 R36, R23, R18, RZ ;  /* 0x0000001217247227 */ /* 0x008fe200078e00ff */
[----:B------:R-:W-:Y:S02]  /*4060*/  SHF.R.U32.HI R37, RZ, R22, R37 ;  /* 0x00000016ff257219 */ /* 0x000fe40000011625 */
[----:B------:R-:W-:Y:S01]  /*4070*/  ISETP.NE.AND P4, PT, R8, 0x1, PT ;  /* 0x000000010800780c */ /* 0x000fe20003f85270 */
[----:B------:R-:W-:Y:S01]  /*4080*/  IMAD.HI.U32 R38, R13, R18, RZ ;  /* 0x000000120d267227 */ /* 0x000fe200078e00ff */
[----:B------:R-:W-:Y:S02]  /*4090*/  SHF.R.U32.HI R36, RZ, R19, R36 ;  /* 0x00000013ff247219 */ /* 0x000fe40000011624 */
[----:B------:R-:W-:Y:S01]  /*40a0*/  SEL R3, R28, R37, !P0 ;  /* 0x000000251c037207 */ /* 0x000fe20004000000 */
[C---:B------:R-:W-:Y:S01]  /*40b0*/  IMAD.HI.U32 R37, R10.reuse, R7, RZ ;  /* 0x000000070a257227 */ /* 0x040fe200078e00ff */
[----:B------:R-:W-:Y:S02]  /*40c0*/  SEL R11, R23, R36, !P4 ;  /* 0x00000024170b7207 */ /* 0x000fe40006000000 */
[----:B------:R-:W-:Y:S01]  /*40d0*/  SHF.R.U32.HI R38, RZ, R19, R38 ;  /* 0x00000013ff267219 */ /* 0x000fe20000011626 */
[----:B------:R-:W-:Y:S01]  /*40e0*/  IMAD.HI.U32 R40, R3, R4, RZ ;  /* 0x0000000403287227 */ /* 0x000fe200078e00ff */
[----:B------:R-:W-:Y:S03]  /*40f0*/  SHF.R.U32.HI R37, RZ, R22, R37 ;  /* 0x00000016ff257219 */ /* 0x000fe60000011625 */
[----:B------:R-:W-:Y:S01]  /*4100*/  IMAD.HI.U32 R36, R11, R4, RZ ;  /* 0x000000040b247227 */ /* 0x000fe200078e00ff */
[----:B------:R-:W-:Y:S02]  /*4110*/  @P2 SHF.R.U32.HI R3, RZ, R5, R40 ;  /* 0x00000005ff032219 */ /* 0x000fe40000011628 */
[----:B------:R-:W-:Y:S02]  /*4120*/  SEL R9, R10, R37, !P0 ;  /* 0x000000250a097207 */ /* 0x000fe40004000000 */
[----:B------:R-:W-:Y:S01]  /*4130*/  @P2 SHF.R.U32.HI R11, RZ, R5, R36 ;  /* 0x00000005ff0b2219 */ /* 0x000fe20000011624 */
[C---:B------:R-:W-:Y:S01]  /*4140*/  IMAD R12, R2.reuse, R3, RZ ;  /* 0x00000003020c7224 */ /* 0x040fe200078e02ff */
[----:B------:R-:W-:Y:S01]  /*4150*/  SEL R3, R13, R38, !P4 ;  /* 0x000000260d037207 */ /* 0x000fe20006000000 */
[C---:B------:R-:W-:Y:S03]  /*4160*/  IMAD.HI.U32 R16, R9.reuse, R4, RZ ;  /* 0x0000000409107227 */ /* 0x040fe600078e00ff */
[----:B------:R-:W-:Y:S01]  /*4170*/  ISETP.GE.AND P0, PT, R9, R12, PT ;  /* 0x0000000c0900720c */ /* 0x000fe20003f06270 */
[C---:B------:R-:W-:Y:S01]  /*4180*/  IMAD R14, R2.reuse, R11, RZ ;  /* 0x0000000b020e7224 */ /* 0x040fe200078e02ff */
[----:B------:R-:W-:Y:S04]  /*4190*/  SHF.R.U32.HI R16, RZ, R5, R16 ;  /* 0x00000005ff107219 */ /* 0x000fe80000011610 */
[----:B------:R-:W-:Y:S02]  /*41a0*/  ISETP.GE.OR P0, PT, R3, R14, P0 ;  /* 0x0000000e0300720c */ /* 0x000fe40000706670 */
[----:B------:R-:W-:Y:S05]  /*41b0*/  SEL R17, R9, R16, !P2 ;  /* 0x0000001009117207 */ /* 0x000fea0005000000 */
[----:B------:R-:W-:Y:S04]  /*41c0*/  IMAD.MOV R15, RZ, RZ, -R17 ;  /* 0x000000ffff0f7224 */ /* 0x000fe800078e0a11 */
[----:B------:R-:W-:Y:S02]  /*41d0*/  IMAD R15, R2, R15, R9 ;  /* 0x0000000f020f7224 */ /* 0x000fe400078e0209 */
[C---:B------:R-:W-:Y:S05]  /*41e0*/  @!P0 IMAD.HI.U32 R12, R3.reuse, R4, RZ ;  /* 0x00000004030c8227 */ /* 0x040fea00078e00ff */
[----:B------:R-:W-:Y:S04]  /*41f0*/  @!P0 SHF.R.U32.HI R12, RZ, R5, R12 ;  /* 0x00000005ff0c8219 */ /* 0x000fe8000001160c */
[----:B------:R-:W-:Y:S01]  /*4200*/  @!P0 SEL R0, R3, R12, !P2 ;  /* 0x0000000c03008207 */ /* 0x000fe20005000000 */
[----:B------:R-:W-:Y:S03]  /*4210*/  IMAD.MOV R12, RZ, RZ, -R3 ;  /* 0x000000ffff0c7224 */ /* 0x000fe600078e0a03 */
[----:B------:R-:W-:Y:S01]  /*4220*/  @!P0 IADD3 R16, PT, PT, R17, -R0, RZ ;  /* 0x8000000011108210 */ /* 0x000fe20007ffe0ff */
[----:B------:R-:W-:Y:S01]  /*4230*/  @!P0 IMAD R0, R11, R15, R0 ;  /* 0x0000000f0b008224 */ /* 0x000fe200078e0200 */
[----:B------:R-:W-:Y:S01]  /*4240*/  IADD3 R11, PT, PT, -R9, RZ, RZ ;  /* 0x000000ff090b7210 */ /* 0x000fe20007ffe1ff */
[----:B------:R-:W-:Y:S02]  /*4250*/  IMAD R13, R8, R12, R13 ;  /* 0x0000000c080d7224 */ /* 0x000fe400078e020d */
[----:B------:R-:W-:Y:S02]  /*4260*/  @!P0 IMAD R9, R16, R2, R3 ;  /* 0x0000000210098224 */ /* 0x000fe400078e0203 */
[----:B------:R-:W-:Y:S02]  /*4270*/  @!P0 IMAD.MOV.U32 R3, RZ, RZ, R0 ;  /* 0x000000ffff038224 */ /* 0x000fe400078e0000 */
[----:B------:R-:W-:Y:S02]  /*4280*/  IMAD R10, R6, R11, R10 ;  /* 0x0000000b060a7224 */ /* 0x000fe400078e020a */
[----:B------:R-:W-:Y:S02]  /*4290*/  IMAD R13, R3, R8, R13 ;  /* 0x00000008030d7224 */ /* 0x000fe400078e020d */
[----:B------:R-:W-:Y:S02]  /*42a0*/  IMAD R10, R9, R6, R10 ;  /* 0x00000006090a7224 */ /* 0x000fe400078e020a */
.L_x_75:
[----:B------:R-:W-:Y:S05]  /*42b0*/  BRA.U UP1, `(.L_x_76) ;  /* 0x0000000101107547 */ /* 0x000fea000b800000 */
[----:B------:R-:W-:Y:S04]  /*42c0*/  MOV R0, UR13 ;  /* 0x0000000d00007c02 */ /* 0x000fe80008000f00 */
[----:B------:R-:W-:Y:S04]  /*42d0*/  SHF.L.U32 R3, R0, 0x1f, RZ ;  /* 0x0000001f00037819 */ /* 0x000fe800000006ff */
[----:B------:R-:W1:Y:S02]  /*42e0*/  SYNCS.PHASECHK.TRANS64.TRYWAIT P0, [UR6+0x88], R3 ;  /* 0x00008803ff0075a7 */ /* 0x000e640008001106 */
[----:B-1----:R-:W-:Y:S05]  /*42f0*/  @!P0 BRA `(.L_x_77) ;  /* 0x0000006000108947 */ /* 0x002fea0003800000 */
.L_x_76:
[----:B------:R-:W-:Y:S02]  /*4300*/  R2UR UR59, R20 ;  /* 0x00000000143b72ca */ /* 0x000fe400000e0000 */
[----:B------:R-:W-:Y:S02]  /*4310*/  R2UR UR58, R21 ;  /* 0x00000000153a72ca */ /* 0x000fe400000e0000 */
[----:B------:R-:W-:Y:S02]  /*4320*/  ISETP.NE.U32.AND P2, PT, RZ, UR4, PT ;  /* 0x00000004ff007c0c */ /* 0x000fe4000bf45070 */
[----:B------:R-:W-:Y:S02]  /*4330*/  SHF.L.U32 R11, R33, 0x1f, RZ ;  /* 0x0000001f210b7819 */ /* 0x000fe400000006ff */
[----:B------:R-:W-:Y:S05]  /*4340*/  ISETP.NE.AND.EX P2, PT, RZ, UR5, PT, P2 ;  /* 0x00000005ff007c0c */ /* 0x000fea000bf45320 */
[----:B------:R-:W-:Y:S02]  /*4350*/  USHF.L.U32 UR59, UR59, 0x7, URZ ;  /* 0x000000073b3b7899 */ /* 0x000fe400080006ff */
[----:B------:R-:W-:Y:S01]  /*4360*/  USHF.L.U32 UR58, UR58, 0x7, URZ ;  /* 0x000000073a3a7899 */ /* 0x000fe200080006ff */
[----:B------:R-:W-:Y:S11]  /*4370*/  BRA.U !UP6, `(.L_x_78) ;  /* 0x000000010e347547 */ /* 0x000ff6000b800000 */
[----:B------:R-:W-:Y:S01]  /*4380*/  UPLOP3.LUT UP0, UPT, UPT, UPT, UP5, 0x80, 0x8 ;  /* 0x000000000008789c */ /* 0x000fe20003f0f050 */
[----:B-1----:R-:W-:Y:S02]  /*4390*/  HFMA2 R0, -RZ, RZ, 0, 5.9604644775390625e-08 ;  /* 0x00000001ff007431 */ /* 0x002fe400000001ff */
[----:B------:R-:W-:Y:S03]  /*43a0*/  IMAD.MOV.U32 R89, RZ, RZ, 0x1 ;  /* 0x00000001ff597424 */ /* 0x000fe600078e00ff */
[----:B------:R-:W-:Y:S05]  /*43b0*/  PLOP3.LUT P0, PT, PT, PT, UP0, 0x80, 0x8 ;  /* 0x000000000008781c */ /* 0x000fea0003f0f008 */
[----:B------:R-:W1:Y:S01]  /*43c0*/  @UP0 LDCU.64 UR10, c[0x0][0xa88] ;  /* 0x00015100ff0a07ac */ /* 0x000e620008000a00 */
[----:B------:R-:W-:Y:S07]  /*43d0*/  @UP0 UIMAD UR8, UR36, UR4, URZ ;  /* 0x00000004240802a4 */ /* 0x000fee000f8e02ff */
[----:B------:R-:W-:Y:S01]  /*43e0*/  @!P0 PRMT R89, R0, 0x7610, R89 ;  /* 0x0000761000598816 */ /* 0x000fe20000000059 */
[----:B-1----:R-:W-:Y:S03]  /*43f0*/  @UP0 UIMAD.WIDE UR10, UR8, 0x4, UR10 ;  /* 0x00000004080a08a5 */ /* 0x002fe6000f8e020a */
[----:B------:R-:W1:Y:S03]  /*4400*/  @!UP0 LDCU UR8, c[0x0][0xa80] ;  /* 0x00015000ff0887ac */ /* 0x000e660008000800 */
[----:B------:R-:W-:Y:S01]  /*4410*/  IMAD.U32 R14, RZ, RZ, UR10 ;  /* 0x0000000aff0e7e24 */ /* 0x000fe2000f8e00ff */
[----:B------:R-:W-:Y:S05]  /*4420*/  MOV R15, UR11 ;  /* 0x0000000b000f7c02 */ /* 0x000fea0008000f00 */
[----:B-----5:R4:W5:Y:S02]  /*4430*/  @P0 LDG.E R49, desc[UR38][R14.64] ;  /* 0x000000260e310981 */ /* 0x020964000c1e1900 */
[----:B-1--4-:R-:W-:Y:S07]  /*4440*/  @!P0 IMAD.U32 R49, RZ, RZ, UR8 ;  /* 0x00000008ff318e24 */ /* 0x012fee000f8e00ff */
.L_x_78:
[----:B-----5:R-:W-:Y:S01]  /*4450*/  @!P2 FSETP.EQ.AND P0, PT, R49, RZ, PT ;  /* 0x000000ff3100a20b */ /* 0x020fe20003f02000 */
[----:B------:R-:W-:Y:S01]  /*4460*/  @!UPT UIADD3 URZ, UPT, UPT, URZ, URZ, URZ ;  /* 0x000000fffffff290 */ /* 0x000fe2000fffe0ff */
[----:B------:R-:W-:Y:S11]  /*4470*/  @!P2 BRA `(.L_x_79) ;  /* 0x000000000014a947 */ /* 0x000ff60003800000 */
[----:B------:R-:W-:Y:S02]  /*4480*/  LOP3.LUT P2, RZ, R89, 0xff, RZ, 0xc0, !PT ;  /* 0x000000ff59ff7812 */ /* 0x000fe4000784c0ff */
[----:B------:R-:W-:Y:S04]  /*4490*/  PLOP3.LUT P0, PT, PT, PT, UP0, 0x80, 0x8 ;  /* 0x000000000008781c */ /* 0x000fe80003f0f008 */
[----:B------:R-:W-:Y:S07]  /*44a0*/  PLOP3.LUT P0, PT, P0, PT, PT, 0x8, 0x80 ;  /* 0x000000000080781c */ /* 0x000fee000070e170 */
[----:B------:R-:W-:Y:S11]  /*44b0*/  @P2 FSETP.EQ.AND P0, PT, R49, RZ, PT ;  /* 0x000000ff3100220b */ /* 0x000ff60003f02000 */
[----:B------:R-:W-:Y:S02]  /*44c0*/  @!UPT UIADD3 URZ, UPT, UPT, URZ, URZ, URZ ;  /* 0x000000fffffff290 */ /* 0x000fe4000fffe0ff */
.L_x_79:
[----:B------:R-:W4:Y:S01]  /*44d0*/  SYNCS.PHASECHK.TRANS64.TRYWAIT P2, [UR6+0x60], R11 ;  /* 0x0000600bff0075a7 */ /* 0x000f220008041106 */
[----:B------:R-:W-:Y:S04]  /*44e0*/  ELECT P4, URZ, PT ;  /* 0x0000000000ff782f */ /* 0x000fe80003880000 */
[----:B------:R-:W-:Y:S11]  /*44f0*/  PLOP3.LUT P4, PT, P0, P4, PT, 0xf2, 0x2f ;  /* 0x00000000002f781c */ /* 0x000ff60000789e72 */
[----:B------:R-:W-:Y:S02]  /*4500*/  @!UPT UIADD3 URZ, UPT, UPT, URZ, URZ, URZ ;  /* 0x000000fffffff290 */ /* 0x000fe4000fffe0ff */
[----:B--2---:R-:W-:Y:S05]  /*4510*/  @!P4 IADD3 R9, P0, PT, R34, 0x780, RZ ;  /* 0x000007802209c810 */ /* 0x004fea0007f1e0ff */
[----:B-1----:R-:W-:Y:S01]  /*4520*/  @!P4 IMAD.X R3, RZ, RZ, R35, P0 ;  /* 0x000000ffff03c224 */ /* 0x002fe200000e0623 */
[----:B----4-:R-:W-:Y:S07]  /*4530*/  @!P2 BRA `(.L_x_80) ;  /* 0x0000005c0098a947 */ /* 0x010fee0003800000 */
.L_x_165:
[----:B------:R-:W-:Y:S01]  /*4540*/  @!P4 R2UR UR9, R9 ;  /* 0x000000000909c2ca */ /* 0x000fe200000e0000 */
[----:B------:R-:W-:Y:S01]  /*4550*/  VOTEU.ALL UP4, P4 ;  /* 0x0000000000ff7886 */ /* 0x000fe20002080000 */
[----:B------:R-:W-:Y:S01]  /*4560*/  @!P4 R2UR UR8, R3 ;  /* 0x000000000308c2ca */ /* 0x000fe200000e0000 */
[----:B------:R-:W-:Y:S01]  /*4570*/  VOTEU.ALL UP3, P4 ;  /* 0x0000000000ff7886 */ /* 0x000fe20002060000 */
[----:B------:R-:W-:Y:S01]  /*4580*/  UMOV UR14, 0x0 ;  /* 0x00000000000e7882 */ /* 0x000fe20000000000 */
[----:B------:R-:W-:Y:S01]  /*4590*/  UMOV UR15, 0x10000000 ;  /* 0x10000000000f7882 */ /* 0x000fe20000000000 */
[----:B------:R-:W-:Y:S01]  /*45a0*/  @!UP4 UIADD3 UR56, UPT, UPT, UR6, 0x200, URZ ;  /* 0x000002000638c890 */ /* 0x000fe2000fffe0ff */
[----:B-1----:R-:W-:Y:S01]  /*45b0*/  @!P4 IMAD.MOV.U32 R0, RZ, RZ, 0x4000 ;  /* 0x00004000ff00c424 */ /* 0x002fe200078e00ff */
[----:B------:R-:W-:Y:S01]  /*45c0*/  UMOV UR60, UR36 ;  /* 0x00000024003c7c82 */ /* 0x000fe20008000000 */
[----:B------:R-:W-:Y:S01]  /*45d0*/  @!UP4 UIADD3 UR26, UPT, UPT, UR58, 0x20, URZ ;  /* 0x000000203a1ac890 */ /* 0x000fe2000fffe0ff */
[----:B------:R-:W-:Y:S01]  /*45e0*/  @!P4 IADD3 R9, P0, PT, R34, 0x780, RZ ;  /* 0x000007802209c810 */ /* 0x000fe20007f1e0ff */
[----:B------:R-:W-:Y:S02]  /*45f0*/  @!UP4 UIADD3 UR24, UPT, UPT, UR6, 0x1200, URZ ;  /* 0x000012000618c890 */ /* 0x000fe4000fffe0ff */
[----:B------:R-:W-:Y:S01]  /*4600*/  IMAD.U32 R14, RZ, RZ, UR9 ;  /* 0x00000009ff0e7e24 */ /* 0x000fe2000f8e00ff */
[----:B------:R-:W-:Y:S01]  /*4610*/  VOTEU.ALL UP2, P4 ;  /* 0x0000000000ff7886 */ /* 0x000fe20002040000 */
[----:B------:R-:W-:Y:S01]  /*4620*/  IMAD.U32 R15, RZ, RZ, UR8 ;  /* 0x00000008ff0f7e24 */ /* 0x000fe2000f8e00ff */
[----:B------:R-:W-:Y:S01]  /*4630*/  UMOV UR25, UR57 ;  /* 0x0000003900197c82 */ /* 0x000fe20008000000 */
[----:B------:R-:W-:Y:S01]  /*4640*/  UMOV UR27, UR59 ;  /* 0x0000003b001b7c82 */ /* 0x000fe20008000000 */
[----:B------:R-:W-:Y:S01]  /*4650*/  @!P4 R2UR UR22, R14 ;  /* 0x000000000e16c2ca */ /* 0x000fe200000e0000 */
[----:B------:R-:W-:Y:S01]  /*4660*/  UMOV UR28, UR36 ;  /* 0x00000024001c7c82 */ /* 0x000fe20008000000 */
[----:B------:R-:W-:Y:S01]  /*4670*/  @!P4 R2UR UR23, R15 ;  /* 0x000000000f17c2ca */ /* 0x000fe200000e0000 */
[----:B------:R-:W-:Y:S01]  /*4680*/  @!UP4 UIADD3 UR18, UPT, UPT, UR58, 0x40, URZ ;  /* 0x000000403a12c890 */ /* 0x000fe2000fffe0ff */
[----:B------:R-:W-:Y:S01]  /*4690*/  @!P4 IMAD.X R3, RZ, RZ, R35, P0 ;  /* 0x000000ffff03c224 */ /* 0x000fe200000e0623 */
[----:B------:R-:W-:Y:S01]  /*46a0*/  @!UP4 UIADD3 UR16, UPT, UPT, UR6, 0x2200, URZ ;  /* 0x000022000610c890 */ /* 0x000fe2000fffe0ff */
[----:B------:R-:W-:Y:S01]  /*46b0*/  VOTEU.ALL UP1, P4 ;  /* 0x0000000000ff7886 */ /* 0x000fe20002020000 */
[----:B------:R-:W-:Y:S01]  /*46c0*/  UMOV UR17, UR57 ;  /* 0x0000003900117c82 */ /* 0x000fe20008000000 */
[----:B------:R-:W-:Y:S01]  /*46d0*/  UMOV UR19, UR59 ;  /* 0x0000003b00137c82 */ /* 0x000fe20008000000 */
[----:B------:R-:W-:Y:S01]  /*46e0*/  UMOV UR20, UR36 ;  /* 0x0000002400147c82 */ /* 0x000fe20008000000 */
[----:B------:R-:W-:Y:S02]  /*46f0*/  @!UP4 UIADD3 UR10, UPT, UPT, UR58, 0x60, URZ ;  /* 0x000000603a0ac890 */ /* 0x000fe4000fffe0ff */
[----:B------:R-:W-:Y:S03]  /*4700*/  @!UP4 UIADD3 UR8, UPT, UPT, UR6, 0x3200, URZ ;  /* 0x000032000608c890 */ /* 0x000fe6000fffe0ff */
[----:B------:R1:W-:Y:S01]  /*4710*/  @!UP3 UTMALDG.3D [UR56], [UR22], desc[UR14] ;  /* 0x00000e381600b5b4 */ /* 0x0003e20008011000 */
[----:B------:R-:W-:Y:S01]  /*4720*/  UMOV UR9, UR57 ;  /* 0x0000003900097c82 */ /* 0x000fe20008000000 */
[----:B------:R-:W-:Y:S01]  /*4730*/  UMOV UR11, UR59 ;  /* 0x0000003b000b7c82 */ /* 0x000fe20008000000 */
[----:B------:R-:W-:Y:S01]  /*4740*/  UMOV UR12, UR36 ;  /* 0x00000024000c7c82 */ /* 0x000fe20008000000 */
[----:B------:R-:W-:Y:S01]  /*4750*/  UPRMT UR21, UR37, 0x654, UR57 ;  /* 0x0000065425157896 */ /* 0x000fe20008000039 */
[----:B------:R1:W-:Y:S01]  /*4760*/  @!UP2 UTMALDG.3D [UR24], [UR22], desc[UR14] ;  /* 0x00000e181600a5b4 */ /* 0x0003e20008011000 */
[----:B------:R-:W-:Y:S01]  /*4770*/  VOTEU.ALL UP2, P4 ;  /* 0x0000000000ff7886 */ /* 0x000fe20002040000 */
[----:B------:R1:W-:Y:S04]  /*4780*/  @!UP1 UTMALDG.3D [UR16], [UR22], desc[UR14] ;  /* 0x00000e10160095b4 */ /* 0x0003e80008011000 */
[----:B------:R1:W-:Y:S01]  /*4790*/  @!UP2 UTMALDG.3D [UR8], [UR22], desc[UR14] ;  /* 0x00000e081600a5b4 */ /* 0x0003e20008011000 */
[----:B------:R1:W-:Y:S01]  /*47a0*/  @!P4 SYNCS.ARRIVE.TRANS64.RED.A0TR RZ, [UR6+0x40], R0 ;  /* 0x00004000ffffc9a7 */ /* 0x0003e20008300406 */
[----:B------:R-:W-:Y:S01]  /*47b0*/  SYNCS.ARRIVE.TRANS64.RED.A1T0 RZ, [UR21], RZ ;  /* 0x000000ffffff79a7 */ /* 0x000fe20008100415 */
[----:B------:R-:W2:Y:S02]  /*47c0*/  SYNCS.PHASECHK.TRANS64.TRYWAIT P2, [UR6+0x68], R11 ;  /* 0x0000680bff0075a7 */ /* 0x000ea40008041106 */
[----:B-12---:R-:W-:Y:S05]  /*47d0*/  @!P2 BRA `(.L_x_81) ;  /* 0x0000005c0008a947 */ /* 0x006fea0003800000 */
.L_x_167:
        /* <DEDUP_REMOVED lines=8> */
[----:B------:R-:W-:Y:S01]  /*4860*/  @!UP4 UIADD3 UR48, UPT, UPT, UR6, 0x4200, URZ ;  /* 0x000042000630c890 */ /* 0x000fe2000fffe0ff */
[----:B------:R-:W-:Y:S01]  /*4870*/  @!P4 IADD3 R21, P0, PT, R34, 0x780, RZ ;  /* 0x000007802215c810 */ /* 0x000fe20007f1e0ff */
[----:B------:R-:W-:Y:S01]  /*4880*/  UMOV UR50, UR58 ;  /* 0x0000003a00327c82 */ /* 0x000fe20008000000 */
[----:B------:R-:W-:Y:S01]  /*4890*/  UMOV UR52, UR36 ;  /* 0x0000002400347c82 */ /* 0x000fe20008000000 */
[----:B------:R-:W-:Y:S01]  /*48a0*/  @!UP4 UIADD3 UR26, UPT, UPT, UR58, 0x20, URZ ;  /* 0x000000203a1ac890 */ /* 0x000fe2000fffe0ff */
[----:B------:R-:W-:Y:S01]  /*48b0*/  IMAD.U32 R14, RZ, RZ, UR9 ;  /* 0x00000009ff0e7e24 */ /* 0x000fe2000f8e00ff */
[----:B------:R-:W-:Y:S01]  /*48c0*/  @!UP4 UIADD3 UR24, UPT, UPT, UR6, 0x5200, URZ ;  /* 0x000052000618c890 */ /* 0x000fe2000fffe0ff */
[----:B------:R-:W-:Y:S01]  /*48d0*/  IMAD.U32 R15, RZ, RZ, UR8 ;  /* 0x00000008ff0f7e24 */ /* 0x000fe2000f8e00ff */
[----:B------:R-:W-:Y:S01]  /*48e0*/  VOTEU.ALL UP2, P4 ;  /* 0x0000000000ff7886 */ /* 0x000fe20002040000 */
[----:B------:R-:W-:Y:S01]  /*48f0*/  UMOV UR25, UR49 ;  /* 0x0000003100197c82 */ /* 0x000fe20008000000 */
[----:B------:R-:W-:Y:S01]  /*4900*/  @!P4 R2UR UR22, R14 ;  /* 0x000000000e16c2ca */ /* 0x000fe200000e0000 */
[----:B------:R-:W-:Y:S01]  /*4910*/  UMOV UR28, UR36 ;  /* 0x00000024001c7c82 */ /* 0x000fe20008000000 */
[----:B------:R-:W-:Y:S01]  /*4920*/  @!P4 R2UR UR23, R15 ;  /* 0x000000000f17c2ca */ /* 0x000fe200000e0000 */
[----:B------:R-:W-:Y:S01]  /*4930*/  UMOV UR27, UR51 ;  /* 0x00000033001b7c82 */ /* 0x000fe20008000000 */
        /* <DEDUP_REMOVED lines=8> */
[----:B------:R-:W-:Y:S02]  /*49c0*/  @!UP4 UIADD3 UR8, UPT, UPT, UR6, 0x7200, URZ ;  /* 0x000072000608c890 */ /* 0x000fe4000fffe0ff */
        /* <DEDUP_REMOVED lines=13> */
.L_x_169:
[----:B------:R-:W2:Y:S01]  /*4aa0*/  LDC.64 R16, c[0x0][0xd10] ;  /* 0x00034400ff107b82 */ /* 0x000ea20000000a00 */
[----:B------:R-:W-:Y:S01]  /*4ab0*/  @!P4 R2UR UR9, R21 ;  /* 0x000000001509c2ca */ /* 0x000fe200000e0000 */
[----:B------:R-:W-:Y:S01]  /*4ac0*/  VOTEU.ALL UP4, P4 ;  /* 0x0000000000ff7886 */ /* 0x000fe20002080000 */
[----:B------:R-:W-:Y:S01]  /*4ad0*/  @!P4 R2UR UR8, R20 ;  /* 0x000000001408c2ca */ /* 0x000fe200000e0000 */
[----:B------:R-:W-:Y:S01]  /*4ae0*/  VOTEU.ALL UP3, P4 ;  /* 0x0000000000ff7886 */ /* 0x000fe20002060000 */
[----:B------:R-:W-:Y:S03]  /*4af0*/  UMOV UR14, 0x0 ;  /* 0x00000000000e7882 */ /* 0x000fe60000000000 */
[----:B------:R-:W4:Y:S01]  /*4b00*/  LDC.64 R14, c[0x0][0xd18] ;  /* 0x00034600ff0e7b82 */ /* 0x000f220000000a00 */
[----:B------:R-:W-:Y:S01]  /*4b10*/  @!UP4 UIADD3 UR43, UPT, UPT, UR59, 0x40, URZ ;  /* 0x000000403b2bc890 */ /* 0x000fe2000fffe0ff */
[----:B------:R-:W-:Y:S01]  /*4b20*/  @P3 SHF.R.U32.HI R30, RZ, 0x10, R25 ;  /* 0x00000010ff1e3819 */ /* 0x000fe20000011619 */
[----:B------:R-:W-:Y:S01]  /*4b30*/  @!UP4 UIADD3 UR40, UPT, UPT, UR6, 0x8200, URZ ;  /* 0x000082000628c890 */ /* 0x000fe2000fffe0ff */
[----:B------:R-:W-:Y:S01]  /*4b40*/  VIADD R32, R32, 0x1 ;  /* 0x0000000120207836 */ /* 0x000fe20000000000 */
[----:B------:R-:W-:Y:S03]  /*4b50*/  UMOV UR15, 0x10000000 ;  /* 0x10000000000f7882 */ /* 0x000fe60000000000 */
[----:B-1----:R-:W1:Y:S01]  /*4b60*/  @!P1 LDC R0, c[0x0][0xd20] ;  /* 0x00034800ff009b82 */ /* 0x002e620000000800 */
[----:B------:R-:W-:Y:S01]  /*4b70*/  UMOV UR42, UR58 ;  /* 0x0000003a002a7c82 */ /* 0x000fe20008000000 */
[----:B------:R-:W-:Y:S01]  /*4b80*/  IMAD.U32 R20, RZ, RZ, UR9 ;  /* 0x00000009ff147e24 */ /* 0x000fe2000f8e00ff */
[----:B------:R-:W-:Y:S05]  /*4b90*/  UMOV UR44, UR36 ;  /* 0x00000024002c7c82 */ /* 0x000fea0008000000 */
[----:B------:R-:W5:Y:S01]  /*4ba0*/  @!P1 LDC R3, c[0x0][0xd0c] ;  /* 0x00034300ff039b82 */ /* 0x000f620000000800 */
[----:B------:R-:W-:Y:S01]  /*4bb0*/  IMAD.U32 R21, RZ, RZ, UR8 ;  /* 0x00000008ff157e24 */ /* 0x000fe2000f8e00ff */
[----:B------:R-:W-:Y:S01]  /*4bc0*/  @!UP4 UIADD3 UR26, UPT, UPT, UR58, 0x20, URZ ;  /* 0x000000203a1ac890 */ /* 0x000fe2000fffe0ff */
[----:B------:R-:W-:Y:S01]  /*4bd0*/  @!P4 R2UR UR22, R20 ;  /* 0x000000001416c2ca */ /* 0x000fe200000e0000 */
[----:B------:R-:W-:Y:S01]  /*4be0*/  @!UP4 UIADD3 UR24, UPT, UPT, UR6, 0x9200, URZ ;  /* 0x000092000618c890 */ /* 0x000fe2000fffe0ff */
[----:B------:R-:W-:Y:S01]  /*4bf0*/  @!P4 IMAD.MOV.U32 R20, RZ, RZ, 0x4000 ;  /* 0x00004000ff14c424 */ /* 0x000fe200078e00ff */
[----:B------:R-:W-:Y:S01]  /*4c00*/  @!P4 R2UR UR23, R21 ;  /* 0x000000001517c2ca */ /* 0x000fe200000e0000 */
[----:B------:R-:W-:Y:S01]  /*4c10*/  VOTEU.ALL UP2, P4 ;  /* 0x0000000000ff7886 */ /* 0x000fe20002040000 */
[----:B------:R-:W-:Y:S01]  /*4c20*/  UMOV UR25, UR41 ;  /* 0x0000002900197c82 */ /* 0x000fe20008000000 */
[----:B------:R-:W-:Y:S01]  /*4c30*/  UMOV UR28, UR36 ;  /* 0x00000024001c7c82 */ /* 0x000fe20008000000 */
[----:B------:R-:W-:Y:S01]  /*4c40*/  UMOV UR27, UR43 ;  /* 0x0000002b001b7c82 */ /* 0x000fe20008000000 */
[----:B------:R-:W-:Y:S02]  /*4c50*/  @!UP4 UIADD3 UR18, UPT, UPT, UR58, 0x40, URZ ;  /* 0x000000403a12c890 */ /* 0x000fe4000fffe0ff */
[----:B------:R-:W-:Y:S01]  /*4c60*/  @!UP4 UIADD3 UR16, UPT, UPT, UR6, 0xa200, URZ ;  /* 0x0000a2000610c890 */ /* 0x000fe2000fffe0ff */
[----:B------:R-:W-:Y:S01]  /*4c70*/  VOTEU.ALL UP1, P4 ;  /* 0x0000000000ff7886 */ /* 0x000fe20002020000 */
[----:B------:R-:W-:Y:S01]  /*4c80*/  UMOV UR17, UR41 ;  /* 0x0000002900117c82 */ /* 0x000fe20008000000 */
[----:B------:R-:W-:Y:S01]  /*4c90*/  UMOV UR20, UR36 ;  /* 0x0000002400147c82 */ /* 0x000fe20008000000 */
[----:B------:R-:W-:Y:S02]  /*4ca0*/  UMOV UR19, UR43 ;  /* 0x0000002b00137c82 */ /* 0x000fe40008000000 */
[----:B------:R1:W-:Y:S01]  /*4cb0*/  @!UP3 UTMALDG.3D [UR40], [UR22], desc[UR14] ;  /* 0x00000e281600b5b4 */ /* 0x0003e20008011000 */
[----:B------:R-:W-:Y:S02]  /*4cc0*/  @!UP4 UIADD3 UR10, UPT, UPT, UR58, 0x60, URZ ;  /* 0x000000603a0ac890 */ /* 0x000fe4000fffe0ff */
[----:B------:R-:W-:Y:S01]  /*4cd0*/  @!UP4 UIADD3 UR8, UPT, UPT, UR6, 0xb200, URZ ;  /* 0x0000b2000608c890 */ /* 0x000fe2000fffe0ff */
[----:B------:R-:W-:Y:S01]  /*4ce0*/  UMOV UR9, UR41 ;  /* 0x0000002900097c82 */ /* 0x000fe20008000000 */
[----:B------:R-:W-:Y:S01]  /*4cf0*/  UMOV UR12, UR36 ;  /* 0x00000024000c7c82 */ /* 0x000fe20008000000 */
[----:B------:R-:W-:Y:S01]  /*4d00*/  UMOV UR11, UR43 ;  /* 0x0000002b000b7c82 */ /* 0x000fe20008000000 */
[----:B------:R1:W-:Y:S01]  /*4d10*/  @!UP2 UTMALDG.3D [UR24], [UR22], desc[UR14] ;  /* 0x00000e181600a5b4 */ /* 0x0003e20008011000 */
[----:B------:R-:W-:Y:S01]  /*4d20*/  VOTEU.ALL UP2, P4 ;  /* 0x0000000000ff7886 */ /* 0x000fe20002040000 */
[----:B------:R-:W-:Y:S01]  /*4d30*/  UPRMT UR21, UR37, 0x654, UR41 ;  /* 0x0000065425157896 */ /* 0x000fe20008000029 */
[----:B--2---:R-:W-:Y:S01]  /*4d40*/  @!P1 IMAD.HI.U32 R12, R13, R16, RZ ;  /* 0x000000100d0c9227 */ /* 0x004fe200078e00ff */
[----:B----4-:R-:W-:Y:S02]  /*4d50*/  @!P1 ISETP.NE.AND P0, PT, R14, 0x1, PT ;  /* 0x000000010e00980c */ /* 0x010fe40003f05270 */
[----:B-----5:R-:W-:Y:S01]  /*4d60*/  @!P1 ISETP.NE.AND P2, PT, R3, 0x1, PT ;  /* 0x000000010300980c */ /* 0x020fe20003f45270 */
[C---:B------:R-:W-:Y:S01]  /*4d70*/  @!P1 IMAD.HI.U32 R9, R10.reuse, R15, RZ ;  /* 0x0000000f0a099227 */ /* 0x040fe200078e00ff */
[----:B------:R2:W-:Y:S02]  /*4d80*/  @!UP1 UTMALDG.3D [UR16], [UR22], desc[UR14] ;  /* 0x00000e10160095b4 */ /* 0x0005e40008011000 */
[----:B------:R-:W-:Y:S02]  /*4d90*/  @!P1 SHF.R.U32.HI R12, RZ, R17, R12 ;  /* 0x00000011ff0c9219 */ /* 0x000fe4000001160c */
[----:B-1----:R-:W-:Y:S02]  /*4da0*/  @!P1 SHF.R.U32.HI R9, RZ, R0, R9 ;  /* 0x00000000ff099219 */ /* 0x002fe40000011609 */
[----:B------:R-:W-:Y:S01]  /*4db0*/  @!P1 SEL R12, R13, R12, !P2 ;  /* 0x0000000c0d0c9207 */ /* 0x000fe20005000000 */
[----:B------:R2:W-:Y:S01]  /*4dc0*/  @!UP2 UTMALDG.3D [UR8], [UR22], desc[UR14] ;  /* 0x00000e081600a5b4 */ /* 0x0005e20008011000 */
[----:B------:R2:W-:Y:S01]  /*4dd0*/  @!P4 SYNCS.ARRIVE.TRANS64.RED.A0TR RZ, [UR6+0x50], R20 ;  /* 0x00005014ffffc9a7 */ /* 0x0005e20008300406 */
[----:B------:R-:W-:Y:S05]  /*4de0*/  @!P1 SEL R9, R10, R9, !P0 ;  /* 0x000000090a099207 */ /* 0x000fea0004000000 */
[----:B------:R-:W-:Y:S02]  /*4df0*/  @!P1 IMAD.IADD R0, R9, 0x1, -R12 ;  /* 0x0000000109009824 */ /* 0x000fe400078e0a0c */
[----:B------:R-:W-:Y:S02]  /*4e00*/  @!P1 IMAD.IADD R9, R12, 0x1, -R9 ;  /* 0x000000010c099824 */ /* 0x000fe400078e0a09 */
[----:B------:R-:W-:Y:S02]  /*4e10*/  @!P1 IMAD R13, R0, R3, R13 ;  /* 0x00000003000d9224 */ /* 0x000fe400078e020d */
[----:B------:R-:W-:Y:S01]  /*4e20*/  @!P1 IMAD R10, R9, R14, R10 ;  /* 0x0000000e090a9224 */ /* 0x000fe200078e020a */
[----:B------:R-:W-:Y:S01]  /*4e30*/  SYNCS.ARRIVE.TRANS64.RED.A1T0 RZ, [UR21], RZ ;  /* 0x000000ffffff79a7 */ /* 0x000fe20008100415 */
[----:B------:R-:W1:Y:S02]  /*4e40*/  SYNCS.PHASECHK.TRANS64.TRYWAIT P5, [UR6+0x78], R11 ;  /* 0x0000780bff0075a7 */ /* 0x000e6400080a1106 */
[----:B-12---:R-:W-:Y:S05]  /*4e50*/  @!P5 BRA `(.L_x_83) ;  /* 0x000000540098d947 */ /* 0x006fea0003800000 */
.L_x_171:
[----:B------:R-:W-:Y:S01]  /*4e60*/  @!P4 IADD3 R3, P0, PT, R34, 0x780, RZ ;  /* 0x000007802203c810 */ /* 0x000fe20007f1e0ff */
[----:B------:R-:W-:Y:S01]  /*4e70*/  VOTEU.ALL UP3, P4 ;  /* 0x0000000000ff7886 */ /* 0x000fe20002060000 */
[----:B------:R-:W-:Y:S01]  /*4e80*/  UMOV UR14, 0x0 ;  /* 0x00000000000e7882 */ /* 0x000fe20000000000 */
[----:B------:R-:W-:Y:S01]  /*4e90*/  UMOV UR15, 0x10000000 ;  /* 0x10000000000f7882 */ /* 0x000fe20000000000 */
[----:B------:R-:W-:Y:S01]  /*4ea0*/  @!P4 R2UR UR9, R3 ;  /* 0x000000000309c2ca */ /* 0x000fe200000e0000 */
[----:B-1----:R-:W-:Y:S01]  /*4eb0*/  @!P4 IMAD.X R0, RZ, RZ, R35, P0 ;  /* 0x000000ffff00c224 */ /* 0x002fe200000e0623 */
[----:B------:R-:W-:Y:S01]  /*4ec0*/  UMOV UR34, UR58 ;  /* 0x0000003a00227c82 */ /* 0x000fe20008000000 */
[----:B------:R-:W-:Y:S01]  /*4ed0*/  VOTEU.ALL UP2, P4 ;  /* 0x0000000000ff7886 */ /* 0x000fe20002040000 */
[----:B------:R-:W-:Y:S01]  /*4ee0*/  UMOV UR28, UR36 ;  /* 0x00000024001c7c82 */ /* 0x000fe20008000000 */
[----:B------:R-:W-:Y:S01]  /*4ef0*/  VOTEU.ALL UP4, P4 ;  /* 0x0000000000ff7886 */ /* 0x000fe20002080000 */
[----:B------:R-:W-:Y:S01]  /*4f00*/  @!P4 R2UR UR8, R0 ;  /* 0x000000000008c2ca */ /* 0x000fe200000e0000 */
[----:B------:R-:W-:Y:S01]  /*4f10*/  VOTEU.ALL UP1, P4 ;  /* 0x0000000000ff7886 */ /* 0x000fe20002020000 */
[----:B------:R-:W-:Y:S01]  /*4f20*/  UMOV UR20, UR36 ;  /* 0x0000002400147c82 */ /* 0x000fe20008000000 */
[----:B------:R-:W-:Y:S01]  /*4f30*/  UMOV UR12, UR36 ;  /* 0x00000024000c7c82 */ /* 0x000fe20008000000 */
[----:B------:R-:W-:Y:S01]  /*4f40*/  @!UP4 UIADD3 UR33, UPT, UPT, UR6, 0x58, URZ ;  /* 0x000000580621c890 */ /* 0x000fe2000fffe0ff */
[----:B------:R-:W-:Y:S01]  /*4f50*/  ISETP.NE.AND P0, PT, R32, 0x2, PT ;  /* 0x000000022000780c */ /* 0x000fe20003f05270 */
[----:B------:R-:W-:Y:S01]  /*4f60*/  @!UP4 UIADD3 UR35, UPT, UPT, UR59, 0x60, URZ ;  /* 0x000000603b23c890 */ /* 0x000fe2000fffe0ff */
[----:B------:R-:W-:Y:S01]  /*4f70*/  IMAD.U32 R14, RZ, RZ, UR9 ;  /* 0x00000009ff0e7e24 */ /* 0x000fe2000f8e00ff */
[----:B------:R-:W-:Y:S01]  /*4f80*/  @!UP4 UIADD3 UR32, UPT, UPT, UR6, 0xc200, URZ ;  /* 0x0000c2000620c890 */ /* 0x000fe2000fffe0ff */
[----:B------:R-:W-:Y:S01]  /*4f90*/  SEL R0, RZ, 0x1, P0 ;  /* 0x00000001ff007807 */ /* 0x000fe20000000000 */
[----:B------:R-:W-:Y:S01]  /*4fa0*/  @!UP4 UIADD3 UR26, UPT, UPT, UR58, 0x20, URZ ;  /* 0x000000203a1ac890 */ /* 0x000fe2000fffe0ff */
[----:B------:R-:W-:Y:S01]  /*4fb0*/  LOP3.LUT R33, R33, 0x1, RZ, 0x3c, !PT ;  /* 0x0000000121217812 */ /* 0x000fe200078e3cff */
[----:B------:R-:W-:Y:S01]  /*4fc0*/  @!UP4 UIADD3 UR24, UPT, UPT, UR6, 0xd200, URZ ;  /* 0x0000d2000618c890 */ /* 0x000fe2000fffe0ff */
[----:B------:R-:W-:Y:S01]  /*4fd0*/  IMAD.U32 R15, RZ, RZ, UR8 ;  /* 0x00000008ff0f7e24 */ /* 0x000fe2000f8e00ff */
[----:B------:R-:W-:Y:S01]  /*4fe0*/  @!P4 R2UR UR22, R14 ;  /* 0x000000000e16c2ca */ /* 0x000fe200000e0000 */
[----:B------:R-:W-:Y:S01]  /*4ff0*/  UMOV UR25, UR33 ;  /* 0x0000002100197c82 */ /* 0x000fe20008000000 */
[----:B------:R-:W-:Y:S01]  /*5000*/  UMOV UR27, UR35 ;  /* 0x00000023001b7c82 */ /* 0x000fe20008000000 */
[----:B------:R-:W-:Y:S01]  /*5010*/  @!UP4 UIADD3 UR18, UPT, UPT, UR58, 0x40, URZ ;  /* 0x000000403a12c890 */ /* 0x000fe2000fffe0ff */
[----:B------:R-:W-:Y:S01]  /*5020*/  @!P4 R2UR UR23, R15 ;  /* 0x000000000f17c2ca */ /* 0x000fe200000e0000 */
[----:B------:R-:W-:Y:S01]  /*5030*/  @!UP4 UIADD3 UR16, UPT, UPT, UR6, 0xe200, URZ ;  /* 0x0000e2000610c890 */ /* 0x000fe2000fffe0ff */
[----:B------:R-:W-:Y:S01]  /*5040*/  LOP3.LUT R31, R31, R0, RZ, 0x3c, !PT ;  /* 0x000000001f1f7212 */ /* 0x000fe200078e3cff */
[----:B------:R-:W-:Y:S01]  /*5050*/  UMOV UR17, UR33 ;  /* 0x0000002100117c82 */ /* 0x000fe20008000000 */
[----:B------:R-:W-:Y:S01]  /*5060*/  UMOV UR19, UR35 ;  /* 0x0000002300137c82 */ /* 0x000fe20008000000 */
[----:B------:R-:W-:Y:S01]  /*5070*/  @!UP4 UIADD3 UR10, UPT, UPT, UR58, 0x60, URZ ;  /* 0x000000603a0ac890 */ /* 0x000fe2000fffe0ff */
[----:B------:R-:W-:Y:S01]  /*5080*/  IMAD.IADD R20, R10, 0x1, R81 ;  /* 0x000000010a147824 */ /* 0x000fe200078e0251 */
[----:B------:R-:W-:Y:S01]  /*5090*/  @!UP4 UIADD3 UR8, UPT, UPT, UR6, 0xf200, URZ ;  /* 0x0000f2000608c890 */ /* 0x000fe2000fffe0ff */
[----:B------:R-:W-:Y:S01]  /*50a0*/  IMAD.IADD R21, R13, 0x1, R88 ;  /* 0x000000010d157824 */ /* 0x000fe200078e0258 */
[----:B------:R-:W-:Y:S01]  /*50b0*/  UMOV UR9, UR33 ;  /* 0x0000002100097c82 */ /* 0x000fe20008000000 */
[----:B------:R-:W-:Y:S01]  /*50c0*/  UMOV UR11, UR35 ;  /* 0x00000023000b7c82 */ /* 0x000fe20008000000 */
[----:B------:R-:W-:Y:S02]  /*50d0*/  SEL R32, R32, RZ, P0 ;  /* 0x000000ff20207207 */ /* 0x000fe40000000000 */
[----:B------:R1:W-:Y:S01]  /*50e0*/  @!UP3 UTMALDG.3D [UR32], [UR22], desc[UR14] ;  /* 0x00000e201600b5b4 */ /* 0x0003e20008011000 */
[----:B------:R4:W-:Y:S01]  /*50f0*/  @!UP2 UTMALDG.3D [UR24], [UR22], desc[UR14] ;  /* 0x00000e181600a5b4 */ /* 0x0009e20008011000 */
[----:B------:R-:W-:Y:S01]  /*5100*/  VOTEU.ALL UP2, P4 ;  /* 0x0000000000ff7886 */ /* 0x000fe20002040000 */
[----:B------:R4:W-:Y:S01]  /*5110*/  @!UP1 UTMALDG.3D [UR16], [UR22], desc[UR14] ;  /* 0x00000e10160095b4 */ /* 0x0009e20008011000 */
[----:B------:R-:W-:Y:S03]  /*5120*/  UPLOP3.LUT UP1, UPT, UPT, UPT, UPT, 0x80, 0x8 ;  /* 0x000000000008789c */ /* 0x000fe60003f2f070 */
[----:B------:R4:W-:Y:S01]  /*5130*/  @!UP2 UTMALDG.3D [UR8], [UR22], desc[UR14] ;  /* 0x00000e081600a5b4 */ /* 0x0009e20008011000 */
[----:B------:R4:W-:Y:S01]  /*5140*/  @!P4 SYNCS.ARRIVE.TRANS64.RED.A0TR RZ, [UR6+0x58], R29 ;  /* 0x0000581dffffc9a7 */ /* 0x0009e20008300406 */
[----:B-1----:R-:W-:Y:S01]  /*5150*/  @P3 R2UR UR36, R30 ;  /* 0x000000001e2432ca */ /* 0x002fe200000e0000 */
[----:B------:R-:W-:Y:S01]  /*5160*/  SYNCS.ARRIVE.TRANS64.RED.A1T0 RZ, [UR7], RZ ;  /* 0x000000ffffff79a7 */ /* 0x000fe20008100407 */
[----:B------:R-:W-:Y:S02]  /*5170*/  @!UPT UIADD3 URZ, UPT, UPT, URZ, URZ, URZ ;  /* 0x000000fffffff290 */ /* 0x000fe4000fffe0ff */
[----:B------:R-:W-:Y:S11]  /*5180*/  @P3 BRA `(.L_x_84) ;  /* 0xffffffec00503947 */ /* 0x000ff6000383ffff */
[----:B------:R-:W-:-:S04]  /*5190*/  SHF.L.U32 R3, R33, 0x1f, RZ ;  /* 0x0000001f21037819 */ /* 0x000fc800000006ff */
[----:B------:R-:W1:Y:S02]  /*51a0*/  SYNCS.PHASECHK.TRANS64.TRYWAIT P0, [UR6+0x60], R3 ;  /* 0x00006003ff0075a7 */ /* 0x000e640008001106 */
[----:B-1----:R-:W-:Y:S05]  /*51b0*/  @!P0 BRA `(.L_x_85) ;  /* 0x0000005000d88947 */ /* 0x002fea0003800000 */
.L_x_173:
[----:B------:R-:W2:Y:S02]  /*51c0*/  SYNCS.PHASECHK.TRANS64.TRYWAIT P0, [UR6+0x68], R3 ;  /* 0x00006803ff0075a7 */ /* 0x000ea40008001106 */
[----:B--2---:R-:W-:Y:S05]  /*51d0*/  @!P0 BRA `(.L_x_86) ;  /* 0x0000005000e88947 */ /* 0x004fea0003800000 */
.L_x_175:
[----:B------:R-:W2:Y:S02]  /*51e0*/  SYNCS.PHASECHK.TRANS64.TRYWAIT P0, [UR6+0x70], R3 ;  /* 0x00007003ff0075a7 */ /* 0x000ea40008001106 */
[----:B--2---:R-:W-:Y:S05]  /*51f0*/  @!P0 BRA `(.L_x_87) ;  /* 0x0000005000f88947 */ /* 0x004fea0003800000 */
.L_x_177:
[----:B-1----:R-:W-:-:S07]  /*5200*/  MOV R0, UR6 ;  /* 0x0000000600007c02 */ /* 0x002fce0008000f00 */
.L_x_88:
[----:B-1----:R-:W-:-:S04]  /*5210*/  SHF.L.U32 R3, R33, 0x1f, RZ ;  /* 0x0000001f21037819 */ /* 0x002fc800000006ff */
[----:B------:R1:W2:Y:S03]  /*5220*/  SYNCS.PHASECHK.TRANS64.TRYWAIT P0, [R0+URZ+0x78], R3 ;  /* 0x00007803000075a7 */ /* 0x0002a600080011ff */
[----:B--2---:R-:W-:Y:S05]  /*5230*/  @!P0 NANOSLEEP.SYNCS 0x989680 ;  /* 0x009896800000895d */ /* 0x004fea0003900000 */
[----:B------:R-:W2:Y:S02]  /*5240*/  @!P0 SYNCS.PHASECHK.TRANS64 P0, [R0+URZ+0x78], R3 ;  /* 0x00007803000085a7 */ /* 0x000ea400080010ff */
[----:B--2-4-:R-:W-:Y:S05]  /*5250*/  @P0 EXIT ;  /* 0x000000000000094d */ /* 0x014fea0003800000 */
[----:B------:R-:W-:Y:S05]  /*5260*/  BRA `(.L_x_88) ;  /* 0xfffffffc00e87947 */ /* 0x000fea000383ffff */
.L_x_73:
[----:B------:R-:W-:-:S06]  /*5270*/  UISETP.GE.AND UP1, UPT, UR10, 0x4, UPT ;  /* 0x000000040a00788c */ /* 0x000fcc000bf26270 */
[----:B------:R-:W-:-:S13]  /*5280*/  PLOP3.LUT P0, PT, PT, PT, UP1, 0x80, 0x8 ;  /* 0x000000000008781c */ /* 0x000fda0003f0f018 */
[----:B------:R-:W-:Y:S05]  /*5290*/  @!P0 EXIT ;  /* 0x000000000000894d */ /* 0x000fea0003800000 */
[----:B------:R-:W-:Y:S01]  /*52a0*/  BAR.SYNC.DEFER_BLOCKING 0x6, 0xa0 ;  /* 0x0182800000007b1d */ /* 0x000fe20000010000 */
[C---:B------:R-:W-:Y:S01]  /*52b0*/  IMAD.SHL.U32 R4, R103.reuse, 0x4, RZ ;  /* 0x0000000467047824 */ /* 0x040fe200078e00ff */
[C---:B------:R-:W-:Y:S01]  /*52c0*/  R2P PR, R103.reuse, 0x18 ;  /* 0x0000001867007804 */ /* 0x040fe20000000000 */
[C---:B------:R-:W-:Y:S02]  /*52d0*/  IMAD.SHL.U32 R97, R103.reuse, 0x80, RZ ;  /* 0x0000008067617824 */ /* 0x040fe400078e00ff */
[----:B------:R-:W-:Y:S01]  /*52e0*/  HFMA2 R102, -RZ, RZ, 0, 9.5367431640625e-06 ;  /* 0x000000a0ff667431 */ /* 0x000fe200000001ff */
[----:B------:R-:W-:Y:S01]  /*52f0*/  SHF.L.U32 R45, R103, 0x10, RZ ;  /* 0x00000010672d7819 */ /* 0x000fe200000006ff */
[----:B------:R-:W-:Y:S01]  /*5300*/  UMOV UR48, 0x400 ;  /* 0x0000040000307882 */ /* 0x000fe20000000000 */
[----:B------:R-:W1:Y:S01]  /*5310*/  LDC R93, c[0x0][0x370] ;  /* 0x0000dc00ff5d7b82 */ /* 0x000e620000000800 */
[----:B------:R-:W-:Y:S01]  /*5320*/  ULEA UR48, UR37, UR48, 0x18 ;  /* 0x0000003025307291 */ /* 0x000fe2000f8ec0ff */
[----:B------:R-:W-:Y:S01]  /*5330*/  LOP3.LUT R97, R97, 0x307c, R4, 0xc8, !PT ;  /* 0x0000307c61617812 */ /* 0x000fe200078ec804 */
[----:B------:R-:W-:Y:S01]  /*5340*/  HFMA2 R107, -RZ, RZ, 0, 0 ;  /* 0x00000000ff6b7431 */ /* 0x000fe200000001ff */
[----:B------:R-:W-:Y:S01]  /*5350*/  LOP3.LUT R45, R45, 0x600000, RZ, 0xc0, !PT ;  /* 0x006000002d2d7812 */ /* 0x000fe200078ec0ff */
[----:B------:R-:W-:Y:S01]  /*5360*/  UIADD3 UR4, UPT, UPT, UR48, 0x200, URZ ;  /* 0x0000020030047890 */ /* 0x000fe2000fffe0ff */
[----:B------:R-:W-:Y:S01]  /*5370*/  LOP3.LUT R103, R103, 0x60, RZ, 0xc0, !PT ;  /* 0x0000006067677812 */ /* 0x000fe200078ec0ff */
[----:B------:R-:W-:Y:S01]  /*5380*/  VIADD R91, R97, UR48 ;  /* 0x00000030615b7c36 */ /* 0x000fe20008000000 */
[----:B------:R-:W2:Y:S01]  /*5390*/  LDC R42, c[0x0][0xd0c] ;  /* 0x00034300ff2a7b82 */ /* 0x000ea20000000800 */
[----:B------:R-:W-:Y:S01]  /*53a0*/  IMAD.MOV.U32 R101, RZ, RZ, 0x1 ;  /* 0x00000001ff657424 */ /* 0x000fe200078e00ff */
[----:B------:R-:W-:Y:S01]  /*53b0*/  MOV R44, RZ ;  /* 0x000000ff002c7202 */ /* 0x000fe20000000f00 */
[C---:B------:R-:W-:Y:S01]  /*53c0*/  VIADD R3, R91.reuse, 0x200 ;  /* 0x000002005b037836 */ /* 0x040fe20000000000 */
[----:B------:R-:W-:Y:S01]  /*53d0*/  IADD3 R95, PT, PT, R91, 0x340, RZ ;  /* 0x000003405b5f7810 */ /* 0x000fe20007ffe0ff */
[----:B------:R-:W-:Y:S01]  /*53e0*/  IMAD.MOV.U32 R100, RZ, RZ, RZ ;  /* 0x000000ffff647224 */ /* 0x000fe200078e00ff */
[----:B------:R-:W-:Y:S01]  /*53f0*/  SEL R102, R102, 0x60, !P3 ;  /* 0x0000006066667807 */ /* 0x000fe20005800000 */
[----:B------:R-:W-:Y:S01]  /*5400*/  @P4 VIADD R95, R3, 0xc0 ;  /* 0x000000c0035f4836 */ /* 0x000fe20000000000 */
[----:B------:R-:W3:Y:S01]  /*5410*/  LDC R90, c[0x0][0xd20] ;  /* 0x00034800ff5a7b82 */ /* 0x000ee20000000800 */
[----:B------:R-:W4:Y:S01]  /*5420*/  LDS R0, [UR48+0x120] ;  /* 0x00012030ff007984 */ /* 0x000f220008000800 */
[----:B------:R-:W-:Y:S01]  /*5430*/  IMAD.MOV.U32 R99, RZ, RZ, RZ ;  /* 0x000000ffff637224 */ /* 0x000fe200078e00ff */
[----:B------:R-:W-:Y:S01]  /*5440*/  MOV R96, UR4 ;  /* 0x0000000400607c02 */ /* 0x000fe20008000f00 */
[----:B------:R-:W1:Y:S04]  /*5450*/  LDCU.64 UR52, c[0x0][0x348] ;  /* 0x00006900ff3477ac */ /* 0x000e680008000a00 */
[----:B------:R-:W1:Y:S01]  /*5460*/  LDC R40, c[0x0][0xd30] ;  /* 0x00034c00ff287b82 */ /* 0x000e620000000800 */
[----:B------:R-:W1:Y:S01]  /*5470*/  LDCU.64 UR44, c[0x0][0xa88] ;  /* 0x00015100ff2c77ac */ /* 0x000e620008000a00 */
[----:B------:R-:W1:Y:S06]  /*5480*/  LDCU.64 UR46, c[0x0][0xa90] ;  /* 0x00015200ff2e77ac */ /* 0x000e6c0008000a00 */
[----:B------:R-:W1:Y:S01]  /*5490*/  LDC.64 R86, c[0x0][0xd10] ;  /* 0x00034400ff567b82 */ /* 0x000e620000000a00 */
[----:B------:R-:W-:Y:S01]  /*54a0*/  UMOV UR49, URZ ;  /* 0x000000ff00317c82 */ /* 0x000fe20008000000 */
[----:B------:R-:W-:-:S06]  /*54b0*/  UMOV UR51, URZ ;  /* 0x000000ff00337c82 */ /* 0x000fcc0008000000 */
[----:B------:R-:W1:Y:S08]  /*54c0*/  LDC.64 R38, c[0x0][0xd18] ;  /* 0x00034600ff267b82 */ /* 0x000e700000000a00 */
[----:B------:R-:W1:Y:S08]  /*54d0*/  LDC.64 R36, c[0x0][0xd28] ;  /* 0x00034a00ff247b82 */ /* 0x000e700000000a00 */
[----:B------:R-:W1:Y:S01]  /*54e0*/  LDC.64 R84, c[0x0][0xab0] ;  /* 0x0002ac00ff547b82 */ /* 0x000e620000000a00 */
[----:B----4-:R-:W-:-:S07]  /*54f0*/  IMAD.IADD R45, R0, 0x1, R45 ;  /* 0x00000001002d7824 */ /* 0x010fce00078e022d */
[----:B------:R-:W4:Y:S08]  /*5500*/  LDC.64 R82, c[0x0][0xaa8] ;  /* 0x0002aa00ff527b82 */ /* 0x000f300000000a00 */
[----:B--23--:R-:W1:Y:S02]  /*5510*/  LDC R92, c[0x0][0x374] ;  /* 0x0000dd00ff5c7b82 */ /* 0x00ce640000000800 */
.L_x_132:
[----:B------:R-:W-:Y:S02]  /*5520*/  LEA R0, R107, UR48, 0x3 ;  /* 0x000000306b007c11 */ /* 0x000fe4000f8e18ff */
[----:B------:R-:W-:Y:S02]  /*5530*/  SHF.L.U32 R3, R99, 0x1f, RZ ;  /* 0x0000001f63037819 */ /* 0x000fe400000006ff */
[----:B------:R-:W-:Y:S02]  /*5540*/  LEA R16, R107, UR48, 0x4 ;  /* 0x000000306b107c11 */ /* 0x000fe4000f8e20ff */
[----:B------:R-:W2:Y:S02]  /*5550*/  SYNCS.PHASECHK.TRANS64.TRYWAIT P0, [R0+URZ+0x90], R3 ;  /* 0x00009003000075a7 */ /* 0x000ea400080011ff */
[----:B--23--:R-:W-:Y:S05]  /*5560*/  @!P0 BRA `(.L_x_89) ;  /* 0x0000005000348947 */ /* 0x00cfea0003800000 */
.L_x_178:
[----:B------:R-:W3:Y:S01]  /*5570*/  LDC.64 R14, c[0x0][0xd10] ;  /* 0x00034400ff0e7b82 */ /* 0x000ee20000000a00 */
[----:B------:R-:W4:Y:S01]  /*5580*/  LDS.128 R16, [R16+0x100] ;  /* 0x0001000010107984 */ /* 0x000f220000000c00 */
[----:B-1----:R-:W-:Y:S01]  /*5590*/  ISETP.NE.AND P1, PT, R40, 0x1, PT ;  /* 0x000000012800780c */ /* 0x002fe20003f25270 */
[----:B--2---:R-:W-:Y:S01]  /*55a0*/  VIADD R0, R0, 0xa0 ;  /* 0x000000a000007836 */ /* 0x004fe20000000000 */
[----:B------:R-:W-:Y:S04]  /*55b0*/  ISETP.GE.AND P0, PT, R2, 0x1, PT ;  /* 0x000000010200780c */ /* 0x000fe80003f06270 */
[----:B------:R-:W1:Y:S01]  /*55c0*/  LDC.64 R12, c[0x0][0xd18] ;  /* 0x00034600ff0c7b82 */ /* 0x000e620000000a00 */
[----:B------:R-:W-:Y:S01]  /*55d0*/  PRMT R0, RZ, 0x654, R0 ;  /* 0x00000654ff007816 */ /* 0x000fe20000000000 */
[----:B------:R-:W-:Y:S01]  /*55e0*/  @!PT LDS RZ, [RZ] ;  /* 0x00000000fffff984 */ /* 0x000fe20000000800 */
[----:B------:R-:W-:Y:S01]  /*55f0*/  @!PT LDS RZ, [RZ] ;  /* 0x00000000fffff984 */ /* 0x000fe20000000800 */
[----:B------:R-:W-:Y:S01]  /*5600*/  @!PT LDS RZ, [RZ] ;  /* 0x00000000fffff984 */ /* 0x000fe20000000800 */
[----:B------:R-:W-:Y:S01]  /*5610*/  @!PT LDS RZ, [RZ] ;  /* 0x00000000fffff984 */ /* 0x000fe20000000800 */
[----:B------:R2:W-:Y:S06]  /*5620*/  MEMBAR.ALL.CTA ;  /* 0x0000000000007992 */ /* 0x0005ec0000008000 */
[----:B--2---:R-:W2:Y:S01]  /*5630*/  FENCE.VIEW.ASYNC.S ;  /* 0x00000000000073c6 */ /* 0x004ea20000000000 */
[----:B------:R-:W1:Y:S08]  /*5640*/  @!P1 LDC R11, c[0x0][0xd20] ;  /* 0x00034800ff0b9b82 */ /* 0x000e700000000800 */
[----:B------:R-:W1:Y:S01]  /*5650*/  @!P1 LDC R10, c[0x0][0xd0c] ;  /* 0x00034300ff0a9b82 */ /* 0x000e620000000800 */
[----:B--2---:R2:W-:Y:S01]  /*5660*/  SYNCS.ARRIVE.TRANS64.RED.A1T0 RZ, [R0+URZ], RZ ;  /* 0x000000ff00ff79a7 */ /* 0x0045e200081004ff */
[----:B----4-:R-:W-:Y:S04]  /*5670*/  LOP3.LUT P4, RZ, R18, 0x1, RZ, 0xc0, !PT ;  /* 0x0000000112ff7812 */ /* 0x010fe8000788c0ff */
[----:B------:R-:W-:Y:S09]  /*5680*/  P2R R104, PR, RZ, 0x10 ;  /* 0x00000010ff687803 */ /* 0x000ff20000000000 */
[----:B------:R-:W-:Y:S02]  /*5690*/  @P4 MOV R43, R16 ;  /* 0x00000010002b4202 */ /* 0x000fe40000000f00 */
[----:B------:R-:W-:Y:S01]  /*56a0*/  @P4 LOP3.LUT R41, R17, 0xffff, RZ, 0xc0, !PT ;  /* 0x0000ffff11294812 */ /* 0x000fe200078ec0ff */
[----:B--23--:R-:W-:Y:S06]  /*56b0*/  @!P0 BRA `(.L_x_90) ;  /* 0x0000000000a48947 */ /* 0x00cfec0003800000 */
[----:B------:R-:W-:Y:S01]  /*56c0*/  IMAD.HI.U32 R23, R92, R39, RZ ;  /* 0x000000275c177227 */ /* 0x000fe200078e00ff */
[----:B------:R-:W-:Y:S02]  /*56d0*/  ISETP.NE.AND P0, PT, R38, 0x1, PT ;  /* 0x000000012600780c */ /* 0x000fe40003f05270 */
[----:B------:R-:W-:Y:S01]  /*56e0*/  ISETP.NE.AND P2, PT, R2, 0x1, PT ;  /* 0x000000010200780c */ /* 0x000fe20003f45270 */
[----:B------:R-:W-:Y:S01]  /*56f0*/  IMAD.HI.U32 R22, R93, R86, RZ ;  /* 0x000000565d167227 */ /* 0x000fe200078e00ff */
[----:B------:R-:W-:Y:S02]  /*5700*/  SHF.R.U32.HI R23, RZ, R90, R23 ;  /* 0x0000005aff177219 */ /* 0x000fe40000011617 */
[----:B------:R-:W-:Y:S01]  /*5710*/  ISETP.NE.AND P3, PT, R42, 0x1, PT ;  /* 0x000000012a00780c */ /* 0x000fe20003f65270 */
[----:B------:R-:W-:Y:S01]  /*5720*/  IMAD.HI.U32 R26, R43, R86, RZ ;  /* 0x000000562b1a7227 */ /* 0x000fe200078e00ff */
[----:B------:R-:W-:Y:S02]  /*5730*/  SHF.R.U32.HI R22, RZ, R87, R22 ;  /* 0x00000057ff167219 */ /* 0x000fe40000011616 */
[----:B------:R-:W-:Y:S01]  /*5740*/  SEL R3, R92, R23, !P0 ;  /* 0x000000175c037207 */ /* 0x000fe20004000000 */
[----:B------:R-:W-:Y:S01]  /*5750*/  IMAD.HI.U32 R23, R41, R39, RZ ;  /* 0x0000002729177227 */ /* 0x000fe200078e00ff */
[----:B------:R-:W-:Y:S02]  /*5760*/  SEL R7, R93, R22, !P3 ;  /* 0x000000165d077207 */ /* 0x000fe40005800000 */
[----:B------:R-:W-:Y:S01]  /*5770*/  SHF.R.U32.HI R26, RZ, R87, R26 ;  /* 0x00000057ff1a7219 */ /* 0x000fe2000001161a */
[-C--:B------:R-:W-:Y:S04]  /*5780*/  IMAD.HI.U32 R22, R3, R36.reuse, RZ ;  /* 0x0000002403167227 */ /* 0x080fe800078e00ff */
[----:B------:R-:W-:Y:S01]  /*5790*/  IMAD.HI.U32 R24, R7, R36, RZ ;  /* 0x0000002407187227 */ /* 0x000fe200078e00ff */
[-C--:B------:R-:W-:Y:S02]  /*57a0*/  @P2 SHF.R.U32.HI R3, RZ, R37.reuse, R22 ;  /* 0x00000025ff032219 */ /* 0x080fe40000011616 */
[----:B------:R-:W-:Y:S02]  /*57b0*/  SHF.R.U32.HI R22, RZ, R90, R23 ;  /* 0x0000005aff167219 */ /* 0x000fe40000011617 */
[----:B------:R-:W-:Y:S01]  /*57c0*/  @P2 SHF.R.U32.HI R7, RZ, R37, R24 ;  /* 0x00000025ff072219 */ /* 0x000fe20000011618 */
[C---:B------:R-:W-:Y:S01]  /*57d0*/  IMAD R4, R2.reuse, R3, RZ ;  /* 0x0000000302047224 */ /* 0x040fe200078e02ff */
[----:B------:R-:W-:Y:S02]  /*57e0*/  SEL R5, R41, R22, !P0 ;  /* 0x0000001629057207 */ /* 0x000fe40004000000 */
[----:B------:R-:W-:Y:S01]  /*57f0*/  SEL R3, R43, R26, !P3 ;  /* 0x0000001a2b037207 */ /* 0x000fe20005800000 */
[----:B------:R-:W-:Y:S01]  /*5800*/  IMAD R6, R2, R7, RZ ;  /* 0x0000000702067224 */ /* 0x000fe200078e02ff */
[C---:B------:R-:W-:Y:S01]  /*5810*/  ISETP.GE.AND P0, PT, R5.reuse, R4, PT ;  /* 0x000000040500720c */ /* 0x040fe20003f06270 */
[----:B------:R-:W-:Y:S03]  /*5820*/  IMAD.HI.U32 R8, R5, R36, RZ ;  /* 0x0000002405087227 */ /* 0x000fe600078e00ff */
[----:B------:R-:W-:Y:S01]  /*5830*/  ISETP.GE.OR P0, PT, R3, R6, P0 ;  /* 0x000000060300720c */ /* 0x000fe20000706670 */
[----:B------:R-:W-:Y:S01]  /*5840*/  IMAD.MOV R6, RZ, RZ, -R3 ;  /* 0x000000ffff067224 */ /* 0x000fe200078e0a03 */
[-C--:B------:R-:W-:Y:S03]  /*5850*/  SHF.R.U32.HI R8, RZ, R37.reuse, R8 ;  /* 0x00000025ff087219 */ /* 0x080fe60000011608 */
[----:B------:R-:W-:Y:S01]  /*5860*/  IMAD R43, R42, R6, R43 ;  /* 0x000000062a2b7224 */ /* 0x000fe200078e022b */
[----:B------:R-:W-:Y:S05]  /*5870*/  SEL R9, R5, R8, !P2 ;  /* 0x0000000805097207 */ /* 0x000fea0005000000 */
[----:B------:R-:W-:Y:S02]  /*5880*/  IMAD.MOV R8, RZ, RZ, -R9 ;  /* 0x000000ffff087224 */ /* 0x000fe400078e0a09 */
[C---:B------:R-:W-:Y:S04]  /*5890*/  @!P0 IMAD.HI.U32 R4, R3.reuse, R36, RZ ;  /* 0x0000002403048227 */ /* 0x040fe800078e00ff */
[----:B------:R-:W-:Y:S01]  /*58a0*/  IMAD R8, R2, R8, R5 ;  /* 0x0000000802087224 */ /* 0x000fe200078e0205 */
[----:B------:R-:W-:Y:S04]  /*58b0*/  @!P0 SHF.R.U32.HI R4, RZ, R37, R4 ;  /* 0x00000025ff048219 */ /* 0x000fe80000011604 */
[----:B------:R-:W-:Y:S02]  /*58c0*/  @!P0 SEL R0, R3, R4, !P2 ;  /* 0x0000000403008207 */ /* 0x000fe40005000000 */
[----:B------:R-:W-:Y:S02]  /*58d0*/  IADD3 R4, PT, PT, -R5, RZ, RZ ;  /* 0x000000ff05047210 */ /* 0x000fe40007ffe1ff */
[----:B------:R-:W-:Y:S01]  /*58e0*/  @!P0 IADD3 R9, PT, PT, R9, -R0, RZ ;  /* 0x8000000009098210 */ /* 0x000fe20007ffe0ff */
[----:B------:R-:W-:Y:S02]  /*58f0*/  @!P0 IMAD R0, R7, R8, R0 ;  /* 0x0000000807008224 */ /* 0x000fe400078e0200 */
[----:B------:R-:W-:Y:S02]  /*5900*/  IMAD R41, R38, R4, R41 ;  /* 0x0000000426297224 */ /* 0x000fe400078e0229 */
[----:B------:R-:W-:Y:S02]  /*5910*/  @!P0 IMAD R5, R9, R2, R3 ;  /* 0x0000000209058224 */ /* 0x000fe400078e0203 */
[----:B------:R-:W-:Y:S04]  /*5920*/  @!P0 IMAD.MOV.U32 R3, RZ, RZ, R0 ;  /* 0x000000ffff038224 */ /* 0x000fe800078e0000 */
[----:B------:R-:W-:Y:S02]  /*5930*/  IMAD R43, R3, R42, R43 ;  /* 0x0000002a032b7224 */ /* 0x000fe400078e022b */
[----:B------:R-:W-:Y:S07]  /*5940*/  IMAD R41, R5, R38, R41 ;  /* 0x0000002605297224 */ /* 0x000fee00078e0229 */
.L_x_90:
[----:B-1----:R-:W-:Y:S01]  /*5950*/  @!P1 ISETP.NE.AND P0, PT, R12, 0x1, PT ;  /* 0x000000010c00980c */ /* 0x002fe20003f05270 */
[----:B------:R-:W-:Y:S01]  /*5960*/  @!P1 IMAD.HI.U32 R4, R41, R13, RZ ;  /* 0x0000000d29049227 */ /* 0x000fe200078e00ff */
[----:B------:R-:W-:Y:S01]  /*5970*/  R2UR UR41, R21 ;  /* 0x00000000152972ca */ /* 0x000fe200000e0000 */
[----:B------:R-:W-:Y:S01]  /*5980*/  BSSY.RECONVERGENT B6, `(.L_x_91) ;  /* 0x0000031000067945 */ /* 0x000fe20003800200 */
[----:B------:R-:W-:Y:S01]  /*5990*/  R2UR UR42, R20 ;  /* 0x00000000142a72ca */ /* 0x000fe200000e0000 */
[----:B------:R-:W-:Y:S01]  /*59a0*/  @!P1 IMAD.HI.U32 R0, R43, R14, RZ ;  /* 0x0000000e2b009227 */ /* 0x000fe200078e00ff */
[----:B------:R-:W-:Y:S02]  /*59b0*/  @!P1 SHF.R.U32.HI R4, RZ, R11, R4 ;  /* 0x0000000bff049219 */ /* 0x000fe40000011604 */
[----:B------:R-:W-:Y:S01]  /*59c0*/  @!P1 ISETP.NE.AND P2, PT, R10, 0x1, PT ;  /* 0x000000010a00980c */ /* 0x000fe20003f45270 */
[----:B------:R-:W-:Y:S01]  /*59d0*/  VIADD R107, R107, 0x1 ;  /* 0x000000016b6b7836 */ /* 0x000fe20000000000 */
[----:B------:R-:W-:Y:S02]  /*59e0*/  @!P1 SEL R3, R41, R4, !P0 ;  /* 0x0000000429039207 */ /* 0x000fe40004000000 */
[----:B------:R-:W-:Y:S02]  /*59f0*/  @!P1 SHF.R.U32.HI R0, RZ, R15, R0 ;  /* 0x0000000fff009219 */ /* 0x000fe40000011600 */
[----:B------:R-:W-:Y:S01]  /*5a00*/  LOP3.LUT P0, RZ, R96, 0x1f0, RZ, 0xc0, !PT ;  /* 0x000001f060ff7812 */ /* 0x000fe2000780c0ff */
[----:B------:R-:W-:Y:S01]  /*5a10*/  USHF.L.U32 UR41, UR41, 0x7, URZ ;  /* 0x0000000729297899 */ /* 0x000fe200080006ff */
[----:B------:R-:W-:Y:S01]  /*5a20*/  @!P1 SEL R4, R43, R0, !P2 ;  /* 0x000000002b049207 */ /* 0x000fe20005000000 */
[----:B------:R-:W-:Y:S01]  /*5a30*/  USHF.L.U32 UR42, UR42, 0x7, URZ ;  /* 0x000000072a2a7899 */ /* 0x000fe200080006ff */
[----:B------:R-:W-:Y:S03]  /*5a40*/  @P4 SHF.R.U32.HI R98, RZ, 0x10, R17 ;  /* 0x00000010ff624819 */ /* 0x000fe60000011611 */
[----:B------:R-:W-:Y:S02]  /*5a50*/  @!P1 IMAD.IADD R0, R3, 0x1, -R4 ;  /* 0x0000000103009824 */ /* 0x000fe400078e0a04 */
[----:B------:R-:W-:Y:S02]  /*5a60*/  @!P1 IMAD.IADD R3, R4, 0x1, -R3 ;  /* 0x0000000104039824 */ /* 0x000fe400078e0a03 */
[----:B------:R-:W-:Y:S02]  /*5a70*/  @!P1 IMAD R43, R0, R10, R43 ;  /* 0x0000000a002b9224 */ /* 0x000fe400078e022b */
[----:B------:R-:W-:Y:S01]  /*5a80*/  @!P1 IMAD R41, R3, R12, R41 ;  /* 0x0000000c03299224 */ /* 0x000fe200078e0229 */
[----:B------:R-:W-:Y:S06]  /*5a90*/  @!P0 BRA `(.L_x_92) ;  /* 0x00000000007c8947 */ /* 0x000fec0003800000 */
[----:B------:R-:W1:Y:S01]  /*5aa0*/  LDCU.64 UR8, c[0x4][0x80] ;  /* 0x01001000ff0877ac */ /* 0x000e620008000a00 */
[----:B------:R-:W-:Y:S01]  /*5ab0*/  MOV R16, 0x0 ;  /* 0x0000000000107802 */ /* 0x000fe20000000f00 */
[----:B------:R-:W-:Y:S02]  /*5ac0*/  HFMA2 R12, -RZ, RZ, 0, 5.9604644775390625e-08 ;  /* 0x00000001ff0c7431 */ /* 0x000fe400000001ff */
[----:B------:R-:W-:Y:S01]  /*5ad0*/  IMAD.MOV.U32 R8, RZ, RZ, 0x70 ;  /* 0x00000070ff087424 */ /* 0x000fe200078e00ff */
[----:B------:R2:W3:Y:S01]  /*5ae0*/  LDC.64 R14, c[0x4][R16] ;  /* 0x01000000100e7b82 */ /* 0x0004e20000000a00 */
[----:B------:R-:W4:Y:S01]  /*5af0*/  LDCU.64 UR6, c[0x4][0x88] ;  /* 0x01001100ff0677ac */ /* 0x000f220008000a00 */
[----:B------:R-:W-:Y:S01]  /*5b00*/  IMAD.MOV.U32 R13, RZ, RZ, RZ ;  /* 0x000000ffff0d7224 */ /* 0x000fe200078e00ff */
[----:B------:R-:W2:Y:S01]  /*5b10*/  LDCU.64 UR4, c[0x4][0x8] ;  /* 0x01000100ff0477ac */ /* 0x000ea20008000a00 */
[----:B-1----:R-:W-:Y:S01]  /*5b20*/  MOV R5, UR9 ;  /* 0x0000000900057c02 */ /* 0x002fe20008000f00 */
[----:B------:R-:W-:Y:S01]  /*5b30*/  IMAD.U32 R4, RZ, RZ, UR8 ;  /* 0x00000008ff047e24 */ /* 0x000fe2000f8e00ff */
[----:B----4-:R-:W-:Y:S01]  /*5b40*/  MOV R7, UR7 ;  /* 0x0000000700077c02 */ /* 0x010fe20008000f00 */
[----:B------:R-:W-:Y:S01]  /*5b50*/  IMAD.U32 R6, RZ, RZ, UR6 ;  /* 0x00000006ff067e24 */ /* 0x000fe2000f8e00ff */
[----:B--2---:R-:W-:Y:S01]  /*5b60*/  MOV R11, UR5 ;  /* 0x00000005000b7c02 */ /* 0x004fe20008000f00 */
[----:B------:R-:W-:Y:S02]  /*5b70*/  IMAD.U32 R10, RZ, RZ, UR4 ;  /* 0x00000004ff0a7e24 */ /* 0x000fe4000f8e00ff */
[----:B------:R-:W-:Y:S07]  /*5b80*/  LEPC R20, `(.L_x_93) ;  /* 0x000000001014794e */ /* 0x000fee0000000000 */
[----:B---3-5:R-:W-:Y:S05]  /*5b90*/  CALL.ABS.NOINC R14 ;  /* 0x000000000e007343 */ /* 0x028fea0003c00000 */
.L_x_93:
[----:B------:R-:W1:Y:S01]  /*5ba0*/  LDCU.64 UR8, c[0x4][0x80] ;  /* 0x01001000ff0877ac */ /* 0x000e620008000a00 */
[----:B------:R-:W2:Y:S01]  /*5bb0*/  LDC.64 R16, c[0x4][R16] ;  /* 0x0100000010107b82 */ /* 0x000ea20000000a00 */
[----:B------:R-:W-:Y:S02]  /*5bc0*/  HFMA2 R12, -RZ, RZ, 0, 5.9604644775390625e-08 ;  /* 0x00000001ff0c7431 */ /* 0x000fe400000001ff */
[----:B------:R-:W-:Y:S02]  /*5bd0*/  IMAD.MOV.U32 R8, RZ, RZ, 0x70 ;  /* 0x00000070ff087424 */ /* 0x000fe400078e00ff */
[----:B------:R-:W-:Y:S01]  /*5be0*/  IMAD.MOV.U32 R13, RZ, RZ, RZ ;  /* 0x000000ffff0d7224 */ /* 0x000fe200078e00ff */
[----:B------:R-:W3:Y:S01]  /*5bf0*/  LDCU.64 UR6, c[0x4][0x88] ;  /* 0x01001100ff0677ac */ /* 0x000ee20008000a00 */
[----:B------:R-:W4:Y:S01]  /*5c00*/  LDCU.64 UR4, c[0x4][0x8] ;  /* 0x01000100ff0477ac */ /* 0x000f220008000a00 */
[----:B-1----:R-:W-:Y:S02]  /*5c10*/  MOV R4, UR8 ;  /* 0x0000000800047c02 */ /* 0x002fe40008000f00 */
[----:B------:R-:W-:Y:S02]  /*5c20*/  MOV R5, UR9 ;  /* 0x0000000900057c02 */ /* 0x000fe40008000f00 */
[----:B---3--:R-:W-:Y:S01]  /*5c30*/  MOV R7, UR7 ;  /* 0x0000000700077c02 */ /* 0x008fe20008000f00 */
[----:B------:R-:W-:Y:S01]  /*5c40*/  IMAD.U32 R6, RZ, RZ, UR6 ;  /* 0x00000006ff067e24 */ /* 0x000fe2000f8e00ff */
[----:B----4-:R-:W-:Y:S01]  /*5c50*/  MOV R11, UR5 ;  /* 0x00000005000b7c02 */ /* 0x010fe20008000f00 */
[----:B------:R-:W-:Y:S02]  /*5c60*/  IMAD.U32 R10, RZ, RZ, UR4 ;  /* 0x00000004ff0a7e24 */ /* 0x000fe4000f8e00ff */
[----:B------:R-:W-:Y:S07]  /*5c70*/  LEPC R20, `(.L_x_92) ;  /* 0x000000001014794e */ /* 0x000fee0000000000 */
[----:B--2---:R-:W-:Y:S05]  /*5c80*/  CALL.ABS.NOINC R16 ;  /* 0x0000000010007343 */ /* 0x004fea0003c00000 */
.L_x_92:
[----:B------:R-:W-:Y:S05]  /*5c90*/  BSYNC.RECONVERGENT B6 ;  /* 0x0000000000067941 */ /* 0x000fea0003800200 */
.L_x_91:
[----:B------:R-:W-:Y:S01]  /*5ca0*/  ISETP.NE.U32.AND P4, PT, R84, RZ, PT ;  /* 0x000000ff5400720c */ /* 0x000fe20003f85070 */
[----:B------:R-:W-:Y:S01]  /*5cb0*/  UISETP.NE.AND UP2, UPT, UR50, URZ, UPT ;  /* 0x000000ff3200728c */ /* 0x000fe2000bf45270 */
[----:B------:R-:W-:Y:S01]  /*5cc0*/  ISETP.NE.U32.AND P2, PT, RZ, UR44, PT ;  /* 0x0000002cff007c0c */ /* 0x000fe2000bf45070 */
[----:B------:R-:W-:Y:S01]  /*5cd0*/  UISETP.NE.U32.AND UP1, UPT, UR46, URZ, UPT ;  /* 0x000000ff2e00728c */ /* 0x000fe2000bf25070 */
[----:B------:R-:W-:Y:S01]  /*5ce0*/  ISETP.NE.AND.EX P4, PT, R85, RZ, PT, P4 ;  /* 0x000000ff5500720c */ /* 0x000fe20003f85340 */
[----:B------:R-:W-:Y:S01]  /*5cf0*/  UPLOP3.LUT UP0, UPT, UPT, UPT, UPT, 0x40, 0x4 ;  /* 0x000000000004789c */ /* 0x000fe20003f0e870 */
[----:B------:R-:W-:Y:S01]  /*5d00*/  ISETP.NE.AND.EX P2, PT, RZ, UR45, PT, P2 ;  /* 0x0000002dff007c0c */ /* 0x000fe2000bf45320 */
[----:B------:R-:W-:Y:S01]  /*5d10*/  UISETP.NE.AND.EX UP1, UPT, UR47, URZ, UPT, UP1 ;  /* 0x000000ff2f00728c */ /* 0x000fe2000bf25310 */
[----:B------:R-:W-:Y:S04]  /*5d20*/  PLOP3.LUT P1, PT, PT, PT, UP2, 0x80, 0x8 ;  /* 0x000000000008781c */ /* 0x000fe80003f2f028 */
[----:B------:R-:W-:Y:S06]  /*5d30*/  @UP2 UPLOP3.LUT UP0, UPT, UPT, UPT, UP1, 0x80, 0x8 ;  /* 0x000000000008289c */ /* 0x000fec0003f0f010 */
[----:B------:R-:W-:Y:S01]  /*5d40*/  PLOP3.LUT P0, PT, PT, PT, UP0, 0x80, 0x8 ;  /* 0x000000000008781c */ /* 0x000fe20003f0f008 */
[----:B------:R-:W-:Y:S01]  /*5d50*/  @!UPT UIADD3 URZ, UPT, UPT, URZ, URZ, URZ ;  /* 0x000000fffffff290 */ /* 0x000fe2000fffe0ff */
[----:B------:R-:W-:Y:S11]  /*5d60*/  BRA.U !UP1, `(.L_x_94) ;  /* 0x0000000109387547 */ /* 0x000ff6000b800000 */
[----:B------:R-:W-:Y:S01]  /*5d70*/  UISETP.NE.U32.AND UP0, UPT, UR44, URZ, UPT ;  /* 0x000000ff2c00728c */ /* 0x000fe2000bf05070 */
[----:B------:R-:W-:Y:S02]  /*5d80*/  HFMA2 R0, -RZ, RZ, 0, 5.9604644775390625e-08 ;  /* 0x00000001ff007431 */ /* 0x000fe400000001ff */
[----:B------:R-:W-:Y:S01]  /*5d90*/  IMAD.MOV.U32 R89, RZ, RZ, 0x1 ;  /* 0x00000001ff597424 */ /* 0x000fe200078e00ff */
[----:B------:R-:W-:Y:S06]  /*5da0*/  UISETP.NE.AND.EX UP0, UPT, UR45, URZ, UPT, UP0 ;  /* 0x000000ff2d00728c */ /* 0x000fec000bf05300 */
        /* <DEDUP_REMOVED lines=9> */
[----:B-12---:R-:W-:Y:S02]  /*5e40*/  @!P3 IMAD.U32 R49, RZ, RZ, UR4 ;  /* 0x00000004ff31be24 */ /* 0x006fe4000f8e00ff */
.L_x_94:
[----:B------:R-:W-:Y:S05]  /*5e50*/  @!P4 BRA `(.L_x_95) ;  /* 0x000000000020c947 */ /* 0x000fea0003800000 */
[----:B------:R-:W-:Y:S04]  /*5e60*/  ISETP.NE.U32.AND P3, PT, R82, RZ, PT ;  /* 0x000000ff5200720c */ /* 0x000fe80003f65070 */
[----:B------:R-:W-:Y:S11]  /*5e70*/  ISETP.NE.AND.EX P3, PT, R83, RZ, PT, P3 ;  /* 0x000000ff5300720c */ /* 0x000ff60003f65330 */
[----:B------:R-:W-:Y:S02]  /*5e80*/  @!UPT UIADD3 URZ, UPT, UPT, URZ, URZ, URZ ;  /* 0x000000fffffff290 */ /* 0x000fe4000fffe0ff */
[----:B------:R-:W1:Y:S01]  /*5e90*/  @P3 LDC.64 R4, c[0x0][0xaa8] ;  /* 0x0002aa00ff043b82 */ /* 0x000e620000000a00 */
[----:B------:R-:W-:Y:S04]  /*5ea0*/  @P3 IMAD R0, R84, UR36, RZ ;  /* 0x0000002454003c24 */ /* 0x000fe8000f8e02ff */
[----:B-1----:R-:W-:Y:S05]  /*5eb0*/  @P3 IMAD.WIDE R4, R0, 0x4, R4 ;  /* 0x0000000400043825 */ /* 0x002fea00078e0204 */
[----:B-----5:R1:W5:Y:S02]  /*5ec0*/  @P3 LDG.E R46, desc[UR38][R4.64] ;  /* 0x00000026042e3981 */ /* 0x020364000c1e1900 */
[----:B-1----:R-:W2:Y:S02]  /*5ed0*/  @!P3 LDC R46, c[0x0][0xaa0] ;  /* 0x0002a800ff2ebb82 */ /* 0x002ea40000000800 */
.L_x_95:
[----:B-----5:R-:W-:Y:S01]  /*5ee0*/  FSETP.NEU.AND P3, PT, R49, RZ, PT ;  /* 0x000000ff3100720b */ /* 0x020fe20003f6d000 */
[----:B------:R-:W-:Y:S01]  /*5ef0*/  BSSY B1, `(.L_x_96) ;  /* 0x0000067000017945 */ /* 0x000fe20003800000 */
[----:B------:R-:W-:Y:S01]  /*5f00*/  SEL R5, RZ, 0xffffffff, P2 ;  /* 0xffffffffff057807 */ /* 0x000fe20001000000 */
[----:B------:R-:W-:Y:S01]  /*5f10*/  IMAD.MOV.U32 R112, RZ, RZ, 0x1 ;  /* 0x00000001ff707424 */ /* 0x000fe200078e00ff */
[----:B------:R-:W-:Y:S01]  /*5f20*/  @P1 LOP3.LUT P2, RZ, R89, 0xff, RZ, 0xc0, !PT ;  /* 0x000000ff59ff1812 */ /* 0x000fe2000784c0ff */
[----:B------:R-:W-:Y:S01]  /*5f30*/  IMAD R47, R44, 0x80, R45 ;  /* 0x000000802c2f7824 */ /* 0x000fe200078e022d */
[----:B------:R-:W-:Y:S01]  /*5f40*/  @P1 SEL R0, RZ, 0xffffffff, P3 ;  /* 0xffffffffff001807 */ /* 0x000fe20001800000 */
[C---:B------:R-:W-:Y:S01]  /*5f50*/  IMAD.IADD R108, R102.reuse, 0x1, R91 ;  /* 0x00000001666c7824 */ /* 0x040fe200078e025b */
[----:B------:R-:W-:Y:S01]  /*5f60*/  LOP3.LUT R101, R101, 0x1, RZ, 0x3c, !PT ;  /* 0x0000000165657812 */ /* 0x000fe200078e3cff */
[----:B------:R-:W-:Y:S01]  /*5f70*/  IMAD.IADD R106, R102, 0x1, R95 ;  /* 0x00000001666a7824 */ /* 0x000fe200078e025f */
[----:B------:R-:W-:Y:S01]  /*5f80*/  @P0 SEL R0, R5, R0, !P2 ;  /* 0x0000000005000207 */ /* 0x000fe20005000000 */
[----:B------:R-:W-:Y:S01]  /*5f90*/  IMAD.MOV.U32 R111, RZ, RZ, RZ ;  /* 0x000000ffff6f7224 */ /* 0x000fe200078e00ff */
[----:B------:R-:W-:Y:S01]  /*5fa0*/  LEA R110, R44, UR48, 0x3 ;  /* 0x000000302c6e7c11 */ /* 0x000fe2000f8e18ff */
[----:B------:R-:W-:Y:S01]  /*5fb0*/  IMAD.MOV.U32 R80, RZ, RZ, RZ ;  /* 0x000000ffff507224 */ /* 0x000fe200078e00ff */
[----:B------:R-:W-:Y:S02]  /*5fc0*/  @P1 LOP3.LUT R0, R0, 0x1, RZ, 0xc0, !PT ;  /* 0x0000000100001812 */ /* 0x000fe400078ec0ff */
[----:B------:R-:W-:Y:S02]  /*5fd0*/  CS2R R78, SRZ ;  /* 0x00000000004e7805 */ /* 0x000fe4000001ff00 */
[----:B------:R-:W-:Y:S02]  /*5fe0*/  SHF.L.U32 R3, R100, 0x1f, RZ ;  /* 0x0000001f64037819 */ /* 0x000fe400000006ff */
[----:B------:R-:W-:Y:S02]  /*5ff0*/  CS2R R76, SRZ ;  /* 0x00000000004c7805 */ /* 0x000fe4000001ff00 */
[----:B------:R-:W-:Y:S02]  /*6000*/  ISETP.NE.U32.OR P5, PT, R0, 0x1, !P1 ;  /* 0x000000010000780c */ /* 0x000fe40004fa5470 */
[----:B------:R-:W-:Y:S02]  /*6010*/  CS2R R74, SRZ ;  /* 0x00000000004a7805 */ /* 0x000fe4000001ff00 */
[----:B------:R-:W-:Y:S02]  /*6020*/  PLOP3.LUT P2, PT, PT, PT, UP1, 0x80, 0x8 ;  /* 0x000000000008781c */ /* 0x000fe40003f4f018 */
[----:B------:R-:W-:Y:S02]  /*6030*/  CS2R R72, SRZ ;  /* 0x0000000000487805 */ /* 0x000fe4000001ff00 */
[----:B------:R-:W-:Y:S02]  /*6040*/  LOP3.LUT P4, R105, R89, 0xff, RZ, 0xc0, !PT ;  /* 0x000000ff59697812 */ /* 0x000fe4000788c0ff */
[----:B------:R-:W-:Y:S02]  /*6050*/  CS2R R70, SRZ ;  /* 0x0000000000467805 */ /* 0x000fe4000001ff00 */
[----:B------:R-:W-:Y:S02]  /*6060*/  SEL R0, RZ, 0xffffffff, P3 ;  /* 0xffffffffff007807 */ /* 0x000fe40001800000 */
[----:B------:R-:W-:Y:S02]  /*6070*/  CS2R R68, SRZ ;  /* 0x0000000000447805 */ /* 0x000fe4000001ff00 */
[----:B------:R-:W-:Y:S02]  /*6080*/  P2R R109, PR, RZ, 0x20 ;  /* 0x00000020ff6d7803 */ /* 0x000fe40000000000 */
[----:B------:R-:W-:Y:S02]  /*6090*/  CS2R R66, SRZ ;  /* 0x0000000000427805 */ /* 0x000fe4000001ff00 */
[----:B------:R-:W-:Y:S02]  /*60a0*/  CS2R R64, SRZ ;  /* 0x0000000000407805 */ /* 0x000fe4000001ff00 */
[----:B------:R-:W-:Y:S02]  /*60b0*/  CS2R R62, SRZ ;  /* 0x00000000003e7805 */ /* 0x000fe4000001ff00 */
[----:B------:R-:W-:Y:S02]  /*60c0*/  CS2R R60, SRZ ;  /* 0x00000000003c7805 */ /* 0x000fe4000001ff00 */
[----:B------:R-:W-:Y:S02]  /*60d0*/  @P5 SHF.L.U32 R4, R101, 0x1f, RZ ;  /* 0x0000001f65045819 */ /* 0x000fe400000006ff */
[----:B------:R-:W-:Y:S02]  /*60e0*/  CS2R R58, SRZ ;  /* 0x00000000003a7805 */ /* 0x000fe4000001ff00 */
[----:B------:R-:W-:Y:S02]  /*60f0*/  @P2 SEL R0, R5, R0, !P4 ;  /* 0x0000000005002207 */ /* 0x000fe40006000000 */
[----:B------:R-:W-:Y:S01]  /*6100*/  CS2R R56, SRZ ;  /* 0x0000000000387805 */ /* 0x000fe2000001ff00 */
[----:B------:R-:W1:Y:S01]  /*6110*/  @P5 SYNCS.PHASECHK.TRANS64.TRYWAIT P1, [UR48+0x40], R4 ;  /* 0x00004004ff0055a7 */ /* 0x000e620008021130 */
[----:B------:R-:W-:Y:S02]  /*6120*/  CS2R R54, SRZ ;  /* 0x0000000000367805 */ /* 0x000fe4000001ff00 */
[----:B------:R-:W-:Y:S02]  /*6130*/  LOP3.LUT R0, R0, 0x1, RZ, 0xc0, !PT ;  /* 0x0000000100007812 */ /* 0x000fe400078ec0ff */
[----:B------:R-:W-:Y:S02]  /*6140*/  CS2R R52, SRZ ;  /* 0x0000000000347805 */ /* 0x000fe4000001ff00 */
[----:B------:R-:W-:Y:S01]  /*6150*/  CS2R R50, SRZ ;  /* 0x0000000000327805 */ /* 0x000fe2000001ff00 */
[----:B------:R-:W-:Y:S01]  /*6160*/  IMAD.MOV.U32 R48, RZ, RZ, RZ ;  /* 0x000000ffff307224 */ /* 0x000fe200078e00ff */
[----:B------:R-:W-:Y:S04]  /*6170*/  ISETP.NE.U32.AND P2, PT, R0, 0x1, PT ;  /* 0x000000010000780c */ /* 0x000fe80003f45070 */
[----:B------:R-:W-:Y:S01]  /*6180*/  P2R R113, PR, RZ, 0x4 ;  /* 0x00000004ff717803 */ /* 0x000fe20000000000 */
[----:B------:R3:W4:Y:S01]  /*6190*/  SYNCS.PHASECHK.TRANS64.TRYWAIT P0, [R110+URZ+0xb0], R3 ;  /* 0x0000b0036e0075a7 */ /* 0x00072200080011ff */
[----:B-1----:R-:W-:Y:S01]  /*61a0*/  @P5 SEL R112, RZ, 0x1, !P1 ;  /* 0x00000001ff705807 */ /* 0x002fe20004800000 */
[----:B---3--:R-:W-:Y:S06]  /*61b0*/  @!P5 BRA `(.L_x_97) ;  /* 0x0000000000e8d947 */ /* 0x008fec0003800000 */
[----:B------:R-:W-:Y:S01]  /*61c0*/  IMAD.MOV.U32 R48, RZ, RZ, RZ ;  /* 0x000000ffff307224 */ /* 0x000fe200078e00ff */
[----:B------:R-:W-:Y:S01]  /*61d0*/  ISETP.NE.AND P1, PT, R112, RZ, PT ;  /* 0x000000ff7000720c */ /* 0x000fe20003f25270 */
[----:B------:R-:W-:Y:S01]  /*61e0*/  BSSY B0, `(.L_x_98) ;  /* 0x0000014000007945 */ /* 0x000fe20003800000 */
[----:B------:R-:W-:Y:S02]  /*61f0*/  CS2R R50, SRZ ;  /* 0x0000000000327805 */ /* 0x000fe4000001ff00 */
        /* <DEDUP_REMOVED lines=13> */
[----:B------:R-:W-:Y:S01]  /*62d0*/  CS2R R78, SRZ ;  /* 0x00000000004e7805 */ /* 0x000fe2000001ff00 */
[----:B------:R-:W-:Y:S06]  /*62e0*/  @P1 BRA `(.L_x_99) ;  /* 0x00000000000c1947 */ /* 0x000fec0003800000 */
[----:B------:R-:W-:Y:S04]  /*62f0*/  SHF.L.U32 R5, R101, 0x1f, RZ ;  /* 0x0000001f65057819 */ /* 0x000fe800000006ff */
[----:B------:R-:W1:Y:S02]  /*6300*/  SYNCS.PHASECHK.TRANS64.TRYWAIT P1, [UR48+0x40], R5 ;  /* 0x00004005ff0075a7 */ /* 0x000e640008021130 */
[----:B-1----:R-:W-:Y:S05]  /*6310*/  @!P1 BRA `(.L_x_100) ;  /* 0x0000004000dc9947 */ /* 0x002fea0003800000 */
.L_x_99:
[----:B------:R-:W-:Y:S05]  /*6320*/  BSYNC B0 ;  /* 0x0000000000007941 */ /* 0x000fea0003800000 */
.L_x_98:
[----:B------:R-:W-:Y:S01]  /*6330*/  ISETP.NE.AND P1, PT, R113, RZ, PT ;  /* 0x000000ff7100720c */ /* 0x000fe20003f25270 */
[----:B------:R-:W-:Y:S11]  /*6340*/  HFMA2 R111, -RZ, RZ, 0, 5.9604644775390625e-08 ;  /* 0x00000001ff6f7431 */ /* 0x000ff600000001ff */
[----:B------:R-:W-:Y:S01]  /*6350*/  @!UPT UIADD3 URZ, UPT, UPT, URZ, URZ, URZ ;  /* 0x000000fffffff290 */ /* 0x000fe2000fffe0ff */
[----:B------:R3:W1:Y:S04]  /*6360*/  @P1 LDS R80, [R106+0xe00] ;  /* 0x000e00006a501984 */ /* 0x0006680000000800 */
[----:B------:R3:W1:Y:S04]  /*6370*/  @P1 LDS R48, [R97+UR48+0x200] ;  /* 0x0002003061301984 */ /* 0x0006680008000800 */
[----:B------:R3:W1:Y:S04]  /*6380*/  @P1 LDS R50, [R108+0x200] ;  /* 0x000200006c321984 */ /* 0x0006680000000800 */
[----:B------:R3:W1:Y:S04]  /*6390*/  @P1 LDS R51, [R95] ;  /* 0x000000005f331984 */ /* 0x0006680000000800 */
[----:B------:R3:W1:Y:S04]  /*63a0*/  @P1 LDS R52, [R106] ;  /* 0x000000006a341984 */ /* 0x0006680000000800 */
[----:B------:R3:W1:Y:S04]  /*63b0*/  @P1 LDS R53, [R97+UR48+0x400] ;  /* 0x0004003061351984 */ /* 0x0006680008000800 */
[----:B------:R3:W1:Y:S04]  /*63c0*/  @P1 LDS R54, [R108+0x400] ;  /* 0x000400006c361984 */ /* 0x0006680000000800 */
[----:B------:R3:W1:Y:S04]  /*63d0*/  @P1 LDS R55, [R95+0x200] ;  /* 0x000200005f371984 */ /* 0x0006680000000800 */
[----:B------:R3:W1:Y:S04]  /*63e0*/  @P1 LDS R56, [R106+0x200] ;  /* 0x000200006a381984 */ /* 0x0006680000000800 */
        /* <DEDUP_REMOVED lines=22> */
[----:B------:R3:W1:Y:S02]  /*6550*/  @P1 LDS R79, [R95+0xe00] ;  /* 0x000e00005f4f1984 */ /* 0x0006640000000800 */
.L_x_97:
[----:B------:R-:W-:Y:S05]  /*6560*/  BSYNC B1 ;  /* 0x0000000000017941 */ /* 0x000fea0003800000 */
.L_x_96:
[----:B-1----:R-:W-:Y:S04]  /*6570*/  SHF.R.U32.HI R5, RZ, 0x15, R47 ;  /* 0x00000015ff057819 */ /* 0x002fe8000001162f */
[----:B------:R-:W-:Y:S01]  /*6580*/  LOP3.LUT P1, RZ, R5, 0x3, R94, 0x48, !PT ;  /* 0x0000000305ff7812 */ /* 0x000fe2000782485e */
[----:B------:R-:W-:Y:S01]  /*6590*/  @!UPT UIADD3 URZ, UPT, UPT, URZ, URZ, URZ ;  /* 0x000000fffffff290 */ /* 0x000fe2000fffe0ff */
[----:B----4-:R-:W-:Y:S11]  /*65a0*/  @P0 BRA `(.L_x_101) ;  /* 0x0000000000080947 */ /* 0x010ff60003800000 */
[----:B------:R-:W1:Y:S02]  /*65b0*/  SYNCS.PHASECHK.TRANS64.TRYWAIT P0, [R110+URZ+0xb0], R3 ;  /* 0x0000b0036e0075a7 */ /* 0x000e6400080011ff */
[----:B-1----:R-:W-:Y:S05]  /*65c0*/  @!P0 BRA `(.L_x_102) ;  /* 0x0000004000488947 */ /* 0x002fea0003800000 */
.L_x_101:
[----:B------:R-:W-:Y:S05]  /*65d0*/  @!P1 BRA `(.L_x_103) ;  /* 0x0000000000409947 */ /* 0x000fea0003800000 */
[----:B------:R-:W4:Y:S01]  /*65e0*/  LDCU.64 UR8, c[0x4][0x70] ;  /* 0x01000e00ff0877ac */ /* 0x000f220008000a00 */
[----:B------:R-:W-:Y:S01]  /*65f0*/  MOV R15, 0x0 ;  /* 0x00000000000f7802 */ /* 0x000fe20000000f00 */
[----:B------:R-:W-:Y:S02]  /*6600*/  HFMA2 R12, -RZ, RZ, 0, 5.9604644775390625e-08 ;  /* 0x00000001ff0c7431 */ /* 0x000fe400000001ff */
[----:B------:R-:W-:Y:S02]  /*6610*/  IMAD.MOV.U32 R8, RZ, RZ, 0x192 ;  /* 0x00000192ff087424 */ /* 0x000fe400078e00ff */
[----:B------:R-:W-:Y:S01]  /*6620*/  IMAD.MOV.U32 R13, RZ, RZ, RZ ;  /* 0x000000ffff0d7224 */ /* 0x000fe200078e00ff */
[----:B------:R-:W5:Y:S01]  /*6630*/  LDCU.64 UR6, c[0x4][0x78] ;  /* 0x01000f00ff0677ac */ /* 0x000f620008000a00 */
[----:B------:R-:W1:Y:S01]  /*6640*/  LDC.64 R14, c[0x4][R15] ;  /* 0x010000000f0e7b82 */ /* 0x000e620000000a00 */
[----:B------:R-:W2:Y:S01]  /*6650*/  LDCU.64 UR4, c[0x4][0x10] ;  /* 0x01000200ff0477ac */ /* 0x000ea20008000a00 */
[----:B----4-:R-:W-:Y:S01]  /*6660*/  MOV R5, UR9 ;  /* 0x0000000900057c02 */ /* 0x010fe20008000f00 */
[----:B------:R-:W-:Y:S01]  /*6670*/  IMAD.U32 R4, RZ, RZ, UR8 ;  /* 0x00000008ff047e24 */ /* 0x000fe2000f8e00ff */
[----:B-----5:R-:W-:Y:S01]  /*6680*/  MOV R7, UR7 ;  /* 0x0000000700077c02 */ /* 0x020fe20008000f00 */
[----:B------:R-:W-:Y:S01]  /*6690*/  IMAD.U32 R6, RZ, RZ, UR6 ;  /* 0x00000006ff067e24 */ /* 0x000fe2000f8e00ff */
[----:B--2---:R-:W-:Y:S01]  /*66a0*/  MOV R11, UR5 ;  /* 0x00000005000b7c02 */ /* 0x004fe20008000f00 */
[----:B------:R-:W-:Y:S02]  /*66b0*/  IMAD.U32 R10, RZ, RZ, UR4 ;  /* 0x00000004ff0a7e24 */ /* 0x000fe4000f8e00ff */
[----:B------:R-:W-:Y:S07]  /*66c0*/  LEPC R20, `(.L_x_103) ;  /* 0x000000001014794e */ /* 0x000fee0000000000 */
[----:B-1-3--:R-:W-:Y:S05]  /*66d0*/  CALL.ABS.NOINC R14 ;  /* 0x000000000e007343 */ /* 0x00afea0003c00000 */
.L_x_103:
[----:B------:R-:W-:Y:S05]  /*66e0*/  WARPSYNC.ALL ;  /* 0x0000000000007948 */ /* 0x000fea0003800000 */
[----:B------:R-:W-:Y:S01]  /*66f0*/  R2UR UR4, R47 ;  /* 0x000000002f0472ca */ /* 0x000fe200000e0000 */
[----:B------:R-:W-:Y:S01]  /*6700*/  BSSY.RECONVERGENT B0, `(.L_x_104) ;  /* 0x0000083000007945 */ /* 0x000fe20003800200 */
[----:B------:R-:W-:Y:S11]  /*6710*/  ISETP.NE.AND P0, PT, R103, RZ, PT ;  /* 0x000000ff6700720c */ /* 0x000ff60003f05270 */
[----:B------:R-:W2:Y:S02]  /*6720*/  LDTM.x32 R4, tmem[UR4] ;  /* 0x00000004000479ee */ /* 0x000ea400082c0000 */
[C---:B--2---:R-:W-:Y:S01]  /*6730*/  FMUL R4, R46.reuse, R4 ;  /* 0x000000042e047220 */ /* 0x044fe20000400000 */
[C---:B------:R-:W-:Y:S01]  /*6740*/  FMUL R5, R46.reuse, R5 ;  /* 0x000000052e057220 */ /* 0x040fe20000400000 */
[C---:B------:R-:W-:Y:S01]  /*6750*/  FMUL R6, R46.reuse, R6 ;  /* 0x000000062e067220 */ /* 0x040fe20000400000 */
[C---:B------:R-:W-:Y:S01]  /*6760*/  FMUL R7, R46.reuse, R7 ;  /* 0x000000072e077220 */ /* 0x040fe20000400000 */
[C---:B------:R-:W-:Y:S01]  /*6770*/  FFMA R4, R49.reuse, R48, R4 ;  /* 0x0000003031047223 */ /* 0x040fe20000000004 */
[C---:B------:R-:W-:Y:S01]  /*6780*/  FFMA R5, R49.reuse, R50, R5 ;  /* 0x0000003231057223 */ /* 0x040fe20000000005 */
[C---:B------:R-:W-:Y:S01]  /*6790*/  FFMA R6, R49.reuse, R51, R6 ;  /* 0x0000003331067223 */ /* 0x040fe20000000006 */
[C---:B------:R-:W-:Y:S01]  /*67a0*/  FFMA R7, R49.reuse, R52, R7 ;  /* 0x0000003431077223 */ /* 0x040fe20000000007 */
[C---:B------:R-:W-:Y:S01]  /*67b0*/  FMUL R8, R46.reuse, R8 ;  /* 0x000000082e087220 */ /* 0x040fe20000400000 */
[----:B------:R2:W-:Y:S01]  /*67c0*/  STS [R97+UR48+0x200], R4 ;  /* 0x0002000461007988 */ /* 0x0005e20008000830 */
[C---:B------:R-:W-:Y:S01]  /*67d0*/  FMUL R9, R46.reuse, R9 ;  /* 0x000000092e097220 */ /* 0x040fe20000400000 */
[C---:B------:R-:W-:Y:S01]  /*67e0*/  FMUL R10, R46.reuse, R10 ;  /* 0x0000000a2e0a7220 */ /* 0x040fe20000400000 */
[C---:B------:R-:W-:Y:S01]  /*67f0*/  FFMA R8, R49.reuse, R53, R8 ;  /* 0x0000003531087223 */ /* 0x040fe20000000008 */
[----:B------:R2:W-:Y:S01]  /*6800*/  STS [R108+0x200], R5 ;  /* 0x000200056c007388 */ /* 0x0005e20000000800 */
[C---:B------:R-:W-:Y:S01]  /*6810*/  FFMA R9, R49.reuse, R54, R9 ;  /* 0x0000003631097223 */ /* 0x040fe20000000009 */
[C---:B------:R-:W-:Y:S01]  /*6820*/  FFMA R10, R49.reuse, R55, R10 ;  /* 0x00000037310a7223 */ /* 0x040fe2000000000a */
[C---:B------:R-:W-:Y:S01]  /*6830*/  FMUL R11, R46.reuse, R11 ;  /* 0x0000000b2e0b7220 */ /* 0x040fe20000400000 */
[----:B------:R2:W-:Y:S01]  /*6840*/  STS [R95], R6 ;  /* 0x000000065f007388 */ /* 0x0005e20000000800 */
[C---:B------:R-:W-:Y:S01]  /*6850*/  FMUL R12, R46.reuse, R12 ;  /* 0x0000000c2e0c7220 */ /* 0x040fe20000400000 */
[C---:B------:R-:W-:Y:S01]  /*6860*/  FMUL R13, R46.reuse, R13 ;  /* 0x0000000d2e0d7220 */ /* 0x040fe20000400000 */
[C---:B------:R-:W-:Y:S01]  /*6870*/  FFMA R11, R49.reuse, R56, R11 ;  /* 0x00000038310b7223 */ /* 0x040fe2000000000b */
[----:B------:R2:W-:Y:S01]  /*6880*/  STS [R106], R7 ;  /* 0x000000076a007388 */ /* 0x0005e20000000800 */
        /* <DEDUP_REMOVED lines=11> */
[----:B------:R2:W-:Y:S01]  /*6940*/  STS [R95+0x200], R10 ;  /* 0x0002000a5f007388 */ /* 0x0005e20000000800 */
[C---:B------:R-:W-:Y:S01]  /*6950*/  FMUL R18, R46.reuse, R18 ;  /* 0x000000122e127220 */ /* 0x040fe20000400000 */
[C---:B------:R-:W-:Y:S01]  /*6960*/  FMUL R19, R46.reuse, R19 ;  /* 0x000000132e137220 */ /* 0x040fe20000400000 */
[C---:B------:R-:W-:Y:S01]  /*6970*/  FFMA R17, R49.reuse, R62, R17 ;  /* 0x0000003e31117223 */ /* 0x040fe20000000011 */
[----:B------:R2:W-:Y:S01]  /*6980*/  STS [R106+0x200], R11 ;  /* 0x0002000b6a007388 */ /* 0x0005e20000000800 */
        /* <DEDUP_REMOVED lines=42> */
[----:B------:R-:W-:Y:S01]  /*6c30*/  FMUL R35, R46, R35 ;  /* 0x000000232e237220 */ /* 0x000fe20000400000 */
[----:B------:R2:W-:Y:S03]  /*6c40*/  STS [R95+0x800], R22 ;  /* 0x000800165f007388 */ /* 0x0005e60000000800 */
[----:B------:R-:W-:Y:S01]  /*6c50*/  FFMA R35, R49, R80, R35 ;  /* 0x0000005031237223 */ /* 0x000fe20000000023 */
[----:B------:R2:W-:Y:S04]  /*6c60*/  STS [R106+0x800], R23 ;  /* 0x000800176a007388 */ /* 0x0005e80000000800 */
[----:B------:R2:W-:Y:S04]  /*6c70*/  STS [R97+UR48+0xc00], R24 ;  /* 0x000c001861007988 */ /* 0x0005e80008000830 */
[----:B------:R2:W-:Y:S04]  /*6c80*/  STS [R108+0xc00], R25 ;  /* 0x000c00196c007388 */ /* 0x0005e80000000800 */
[----:B------:R2:W-:Y:S04]  /*6c90*/  STS [R95+0xa00], R26 ;  /* 0x000a001a5f007388 */ /* 0x0005e80000000800 */
        /* <DEDUP_REMOVED lines=8> */
[----:B------:R2:W-:Y:S01]  /*6d20*/  STS [R106+0xe00], R35 ;  /* 0x000e00236a007388 */ /* 0x0005e20000000800 */
[----:B------:R-:W-:Y:S01]  /*6d30*/  @!PT LDS RZ, [RZ] ;  /* 0x00000000fffff984 */ /* 0x000fe20000000800 */
[----:B------:R-:W-:Y:S01]  /*6d40*/  @!PT LDS RZ, [RZ] ;  /* 0x00000000fffff984 */ /* 0x000fe20000000800 */
[----:B------:R-:W-:Y:S01]  /*6d50*/  @!PT LDS RZ, [RZ] ;  /* 0x00000000fffff984 */ /* 0x000fe20000000800 */
[----:B------:R-:W-:Y:S01]  /*6d60*/  @!PT LDS RZ, [RZ] ;  /* 0x00000000fffff984 */ /* 0x000fe20000000800 */
[----:B------:R4:W-:Y:S06]  /*6d70*/  MEMBAR.ALL.CTA ;  /* 0x0000000000007992 */ /* 0x0009ec0000008000 */
[----:B----4-:R-:W4:Y:S02]  /*6d80*/  FENCE.VIEW.ASYNC.S ;  /* 0x00000000000073c6 */ /* 0x010f240000000000 */
[----:B----4-:R-:W-:Y:S06]  /*6d90*/  BAR.SYNC.DEFER_BLOCKING 0x1, 0x80 ;  /* 0x0042000000007b1d */ /* 0x010fec0000010000 */
[----:B------:R-:W-:Y:S05]  /*6da0*/  @P0 BRA `(.L_x_105) ;  /* 0x0000000000600947 */ /* 0x000fea0003800000 */
[----:B------:R-:W-:Y:S02]  /*6db0*/  UIADD3 UR4, UPT, UPT, UR48, 0x200, URZ ;  /* 0x0000020030047890 */ /* 0x000fe4000fffe0ff */
[----:B------:R-:W-:Y:S01]  /*6dc0*/  UIADD3 UR16, UP0, UPT, UR52, 0x880, URZ ;  /* 0x0000088034107890 */ /* 0x000fe2000ff1e0ff */
[----:B------:R-:W-:Y:S01]  /*6dd0*/  UMOV UR43, UR36 ;  /* 0x00000024002b7c82 */ /* 0x000fe20008000000 */
[----:B------:R-:W-:Y:S02]  /*6de0*/  UIADD3 UR13, UPT, UPT, UR41, 0x20, URZ ;  /* 0x00000020290d7890 */ /* 0x000fe4000fffe0ff */
[----:B------:R-:W-:Y:S01]  /*6df0*/  MOV R96, UR4 ;  /* 0x0000000400607c02 */ /* 0x000fe20008000f00 */
[----:B------:R-:W-:Y:S02]  /*6e00*/  UIADD3.X UR17, UPT, UPT, URZ, UR53, URZ, UP0, !UPT ;  /* 0x00000035ff117290 */ /* 0x000fe400087fe4ff */
[----:B------:R-:W-:Y:S01]  /*6e10*/  UIADD3 UR12, UPT, UPT, UR48, 0x1200, URZ ;  /* 0x00001200300c7890 */ /* 0x000fe2000fffe0ff */
[----:B------:R-:W-:Y:S01]  /*6e20*/  R2UR UR40, R96 ;  /* 0x00000000602872ca */ /* 0x000fe200000e0000 */
[----:B------:R-:W-:Y:S01]  /*6e30*/  UMOV UR14, UR42 ;  /* 0x0000002a000e7c82 */ /* 0x000fe20008000000 */
[----:B------:R-:W-:Y:S01]  /*6e40*/  UMOV UR15, UR36 ;  /* 0x00000024000f7c82 */ /* 0x000fe20008000000 */
[----:B------:R-:W-:Y:S02]  /*6e50*/  UIADD3 UR9, UPT, UPT, UR41, 0x40, URZ ;  /* 0x0000004029097890 */ /* 0x000fe4000fffe0ff */
[----:B------:R-:W-:Y:S01]  /*6e60*/  UIADD3 UR8, UPT, UPT, UR48, 0x2200, URZ ;  /* 0x0000220030087890 */ /* 0x000fe2000fffe0ff */
[----:B------:R-:W-:Y:S01]  /*6e70*/  UMOV UR10, UR42 ;  /* 0x0000002a000a7c82 */ /* 0x000fe20008000000 */
[----:B------:R-:W-:Y:S01]  /*6e80*/  UMOV UR11, UR36 ;  /* 0x00000024000b7c82 */ /* 0x000fe20008000000 */
[----:B------:R-:W-:Y:S02]  /*6e90*/  UIADD3 UR5, UPT, UPT, UR41, 0x60, URZ ;  /* 0x0000006029057890 */ /* 0x000fe4000fffe0ff */
[----:B------:R-:W-:Y:S03]  /*6ea0*/  UIADD3 UR4, UPT, UPT, UR48, 0x3200, URZ ;  /* 0x0000320030047890 */ /* 0x000fe6000fffe0ff */
[----:B------:R4:W-:Y:S01]  /*6eb0*/  UTMASTG.3D [UR40], [UR16] ;  /* 0x00000028100073b5 */ /* 0x0009e20008010000 */
[----:B------:R-:W-:Y:S01]  /*6ec0*/  UMOV UR6, UR42 ;  /* 0x0000002a00067c82 */ /* 0x000fe20008000000 */
[----:B------:R-:W-:Y:S01]  /*6ed0*/  UMOV UR7, UR36 ;  /* 0x0000002400077c82 */ /* 0x000fe20008000000 */
[----:B------:R4:W-:Y:S01]  /*6ee0*/  UTMASTG.3D [UR12], [UR16] ;  /* 0x0000000c100073b5 */ /* 0x0009e20008010000 */
[----:B------:R4:W-:Y:S02]  /*6ef0*/  UTMASTG.3D [UR8], [UR16] ;  /* 0x00000008100073b5 */ /* 0x0009e40008010000 */
[----:B------:R4:W-:Y:S01]  /*6f00*/  UTMASTG.3D [UR4], [UR16] ;  /* 0x00000004100073b5 */ /* 0x0009e20008010000 */
[----:B------:R0:W-:Y:S01]  /*6f10*/  UTMACMDFLUSH ;  /* 0x00000000000079b7 */ /* 0x0001e20000000000 */
[----:B----4-:R-:W-:Y:S04]  /*6f20*/  DEPBAR.LE SB0, 0x1 ;  /* 0x000080400000791a */ /* 0x010fe80000000000 */
.L_x_105:
[----:B------:R-:W-:Y:S05]  /*6f30*/  BSYNC.RECONVERGENT B0 ;  /* 0x0000000000007941 */ /* 0x000fea0003800200 */
.L_x_104:
[----:B------:R-:W-:Y:S01]  /*6f40*/  BAR.SYNC.DEFER_BLOCKING 0x1, 0x80 ;  /* 0x0042000000007b1d */ /* 0x000fe20000010000 */
[----:B------:R-:W-:Y:S01]  /*6f50*/  ISETP.NE.AND P1, PT, R109, RZ, PT ;  /* 0x000000ff6d00720c */ /* 0x000fe20003f25270 */
[----:B------:R-:W-:Y:S01]  /*6f60*/  UISETP.NE.AND UP0, UPT, UR49, URZ, UPT ;  /* 0x000000ff3100728c */ /* 0x000fe2000bf05270 */
[----:B-1----:R-:W-:Y:S11]  /*6f70*/  LEA R3, R111, UR48, 0x3 ;  /* 0x000000306f037c11 */ /* 0x002ff6000f8e18ff */
[----:B--2---:R-:W-:Y:S01]  /*6f80*/  @P1 SHF.L.U32 R4, R101, 0x1f, RZ ;  /* 0x0000001f65041819 */ /* 0x004fe200000006ff */
[----:B------:R-:W-:Y:S06]  /*6f90*/  BRA.U !UP0, `(.L_x_106) ;  /* 0x0000000108247547 */ /* 0x000fec000b800000 */
[----:B------:R-:W-:Y:S01]  /*6fa0*/  IMAD.U32 R5, RZ, RZ, UR51 ;  /* 0x00000033ff057e24 */ /* 0x000fe2000f8e00ff */
[----:B------:R-:W-:Y:S01]  /*6fb0*/  MOV R0, UR37 ;  /* 0x0000002500007c02 */ /* 0x000fe20008000f00 */
[----:B------:R-:W-:Y:S03]  /*6fc0*/  UIADD3 UR51, UPT, UPT, UR51, 0x1, URZ ;  /* 0x0000000133337890 */ /* 0x000fe6000fffe0ff */
[----:B------:R-:W-:Y:S01]  /*6fd0*/  @P1 LEA R5, R5, UR48, 0x3 ;  /* 0x0000003005051c11 */ /* 0x000fe2000f8e18ff */
[----:B------:R-:W-:Y:S04]  /*6fe0*/  UISETP.NE.AND UP0, UPT, UR51, 0x4, UPT ;  /* 0x000000043300788c */ /* 0x000fe8000bf05270 */
[----:B------:R-:W-:Y:S01]  /*6ff0*/  @P1 VIADD R5, R5, 0x60 ;  /* 0x0000006005051836 */ /* 0x000fe20000000000 */
[----:B------:R-:W-:Y:S04]  /*7000*/  USEL UR51, UR51, URZ, UP0 ;  /* 0x000000ff33337287 */ /* 0x000fe80008000000 */
[----:B------:R-:W-:Y:S04]  /*7010*/  @P1 PRMT R0, R0, 0x654, R5 ;  /* 0x0000065400001816 */ /* 0x000fe80000000005 */
[----:B------:R1:W-:Y:S04]  /*7020*/  @P1 SYNCS.ARRIVE.TRANS64.RED.A1T0 RZ, [R0+URZ], RZ ;  /* 0x000000ff00ff19a7 */ /* 0x0003e800081004ff */
.L_x_106:
[----:B------:R-:W2:Y:S01]  /*7030*/  @P1 SYNCS.PHASECHK.TRANS64.TRYWAIT P0, [R3+URZ+0x40], R4 ;  /* 0x00004004030015a7 */ /* 0x000ea200080011ff */
[----:B------:R-:W-:Y:S01]  /*7040*/  BSSY B1, `(.L_x_107) ;  /* 0x0000033000017945 */ /* 0x000fe20003800000 */
[----:B--2---:R-:W-:Y:S03]  /*7050*/  @P1 SEL R112, RZ, 0x1, !P0 ;  /* 0x00000001ff701807 */ /* 0x004fe60004000000 */
[----:B------:R-:W-:Y:S05]  /*7060*/  @!P1 BRA `(.L_x_108) ;  /* 0x0000000000c09947 */ /* 0x000fea0003800000 */
[----:B------:R-:W-:Y:S01]  /*7070*/  ISETP.NE.AND P0, PT, R112, RZ, PT ;  /* 0x000000ff7000720c */ /* 0x000fe20003f05270 */
[----:B------:R-:W-:Y:S01]  /*7080*/  BSSY B0, `(.L_x_109) ;  /* 0x0000009000007945 */ /* 0x000fe20003800000 */
[----:B------:R-:W-:Y:S11]  /*7090*/  ISETP.NE.AND P1, PT, R113, RZ, PT ;  /* 0x000000ff7100720c */ /* 0x000ff60003f25270 */
[----:B------:R-:W-:Y:S02]  /*70a0*/  @!UPT UIADD3 URZ, UPT, UPT, URZ, URZ, URZ ;  /* 0x000000fffffff290 */ /* 0x000fe4000fffe0ff */
[C---:B------:R-:W-:Y:S02]  /*70b0*/  @P1 IMAD R5, R111.reuse, 0x4000, R91 ;  /* 0x000040006f051824 */ /* 0x040fe400078e025b */
[----:B------:R-:W-:Y:S01]  /*70c0*/  @P1 IMAD R4, R111, 0x4000, R108 ;  /* 0x000040006f041824 */ /* 0x000fe200078e026c */
[----:B------:R-:W-:Y:S06]  /*70d0*/  @P0 BRA `(.L_x_110) ;  /* 0x00000000000c0947 */ /* 0x000fec0003800000 */
[----:B-1----:R-:W-:Y:S04]  /*70e0*/  SHF.L.U32 R0, R101, 0x1f, RZ ;  /* 0x0000001f65007819 */ /* 0x002fe800000006ff */
[----:B------:R-:W1:Y:S02]  /*70f0*/  SYNCS.PHASECHK.TRANS64.TRYWAIT P0, [R3+URZ+0x40], R0 ;  /* 0x00004000030075a7 */ /* 0x000e6400080011ff */
[----:B-1----:R-:W-:Y:S05]  /*7100*/  @!P0 BRA `(.L_x_111) ;  /* 0x00000034008c8947 */ /* 0x002fea0003800000 */
.L_x_110:
[----:B------:R-:W-:Y:S05]  /*7110*/  BSYNC B0 ;  /* 0x0000000000007941 */ /* 0x000fea0003800000 */
.L_x_109:
[----:B------:R-:W-:Y:S11]  /*7120*/  ISETP.NE.AND P0, PT, R113, RZ, PT ;  /* 0x000000ff7100720c */ /* 0x000ff60003f05270 */
[----:B------:R-:W-:Y:S02]  /*7130*/  @!UPT UIADD3 URZ, UPT, UPT, URZ, URZ, URZ ;  /* 0x000000fffffff290 */ /* 0x000fe4000fffe0ff */
[----:B------:R2:W4:Y:S01]  /*7140*/  @P0 LDS R48, [R5+0x200] ;  /* 0x0002000005300984 */ /* 0x0005220000000800 */
[C---:B-1----:R-:W-:Y:S01]  /*7150*/  @P0 IMAD R0, R111.reuse, 0x4000, R95 ;  /* 0x000040006f000824 */ /* 0x042fe200078e025f */
[C---:B------:R-:W-:Y:S01]  /*7160*/  @P0 LEA R3, R111.reuse, R106, 0xe ;  /* 0x0000006a6f030211 */ /* 0x040fe200078e70ff */
[----:B------:R-:W-:Y:S01]  /*7170*/  VIADD R111, R111, 0x1 ;  /* 0x000000016f6f7836 */ /* 0x000fe20000000000 */
[----:B------:R2:W1:Y:S04]  /*7180*/  @P0 LDS R53, [R5+0x400] ;  /* 0x0004000005350984 */ /* 0x0004680000000800 */
        /* <DEDUP_REMOVED lines=14> */
[----:B------:R2:W1:Y:S04]  /*7270*/  @P0 LDS R51, [R0] ;  /* 0x0000000000330984 */ /* 0x0004680000000800 */
        /* <DEDUP_REMOVED lines=14> */
[----:B----4-:R2:W1:Y:S02]  /*7360*/  @P0 LDS R80, [R3+0xe00] ;  /* 0x000e000003500984 */ /* 0x0104640000000800 */
.L_x_108:
[----:B------:R-:W-:Y:S05]  /*7370*/  BSYNC B1 ;  /* 0x0000000000017941 */ /* 0x000fea0003800000 */
.L_x_107:
[----:B--2---:R-:W-:Y:S05]  /*7380*/  VIADD R3, R47, 0x20 ;  /* 0x000000202f037836 */ /* 0x004fea0000000000 */
[----:B------:R-:W-:Y:S04]  /*7390*/  SHF.R.U32.HI R3, RZ, 0x15, R3 ;  /* 0x00000015ff037819 */ /* 0x000fe80000011603 */
[----:B------:R-:W-:Y:S11]  /*73a0*/  LOP3.LUT P0, RZ, R3, 0x3, R94, 0x48, !PT ;  /* 0x0000000303ff7812 */ /* 0x000ff6000780485e */
[----:B------:R-:W-:Y:S02]  /*73b0*/  @!UPT UIADD3 URZ, UPT, UPT, URZ, URZ, URZ ;  /* 0x000000fffffff290 */ /* 0x000fe4000fffe0ff */
[----:B------:R-:W-:Y:S05]  /*73c0*/  @!P0 BRA `(.L_x_112) ;  /* 0x0000000000408947 */ /* 0x000fea0003800000 */
[----:B------:R-:W2:Y:S01]  /*73d0*/  LDCU.64 UR8, c[0x4][0x70] ;  /* 0x01000e00ff0877ac */ /* 0x000ea20008000a00 */
[----:B------:R-:W-:Y:S01]  /*73e0*/  MOV R15, 0x0 ;  /* 0x00000000000f7802 */ /* 0x000fe20000000f00 */
[----:B------:R-:W-:Y:S02]  /*73f0*/  HFMA2 R12, -RZ, RZ, 0, 5.9604644775390625e-08 ;  /* 0x00000001ff0c7431 */ /* 0x000fe400000001ff */
[----:B------:R-:W-:Y:S02]  /*7400*/  IMAD.MOV.U32 R8, RZ, RZ, 0x192 ;  /* 0x00000192ff087424 */ /* 0x000fe400078e00ff */
[----:B------:R-:W-:Y:S01]  /*7410*/  IMAD.MOV.U32 R13, RZ, RZ, RZ ;  /* 0x000000ffff0d7224 */ /* 0x000fe200078e00ff */
[----:B------:R-:W4:Y:S01]  /*7420*/  LDCU.64 UR6, c[0x4][0x78] ;  /* 0x01000f00ff0677ac */ /* 0x000f220008000a00 */
[----:B------:R-:W1:Y:S01]  /*7430*/  LDC.64 R14, c[0x4][R15] ;  /* 0x010000000f0e7b82 */ /* 0x000e620000000a00 */
[----:B------:R-:W5:Y:S01]  /*7440*/  LDCU.64 UR4, c[0x4][0x10] ;  /* 0x01000200ff0477ac */ /* 0x000f620008000a00 */
[----:B--2---:R-:W-:Y:S01]  /*7450*/  MOV R5, UR9 ;  /* 0x0000000900057c02 */ /* 0x004fe20008000f00 */
[----:B------:R-:W-:Y:S01]  /*7460*/  IMAD.U32 R4, RZ, RZ, UR8 ;  /* 0x00000008ff047e24 */ /* 0x000fe2000f8e00ff */
[----:B----4-:R-:W-:Y:S01]  /*7470*/  MOV R7, UR7 ;  /* 0x0000000700077c02 */ /* 0x010fe20008000f00 */
[----:B------:R-:W-:Y:S01]  /*7480*/  IMAD.U32 R6, RZ, RZ, UR6 ;  /* 0x00000006ff067e24 */ /* 0x000fe2000f8e00ff */
[----:B-----5:R-:W-:Y:S01]  /*7490*/  MOV R11, UR5 ;  /* 0x00000005000b7c02 */ /* 0x020fe20008000f00 */
[----:B------:R-:W-:Y:S02]  /*74a0*/  IMAD.U32 R10, RZ, RZ, UR4 ;  /* 0x00000004ff0a7e24 */ /* 0x000fe4000f8e00ff */
[----:B------:R-:W-:Y:S07]  /*74b0*/  LEPC R20, `(.L_x_112) ;  /* 0x000000001014794e */ /* 0x000fee0000000000 */
[----:B-1-3--:R-:W-:Y:S05]  /*74c0*/  CALL.ABS.NOINC R14 ;  /* 0x000000000e007343 */ /* 0x00afea0003c00000 */
.L_x_112:
[----:B------:R-:W-:Y:S05]  /*74d0*/  WARPSYNC.ALL ;  /* 0x0000000000007948 */ /* 0x000fea0003800000 */
[----:B------:R-:W-:Y:S01]  /*74e0*/  R2UR UR4, R47 ;  /* 0x000000002f0472ca */ /* 0x000fe200000e0000 */
[----:B------:R-:W-:Y:S01]  /*74f0*/  BSSY.RECONVERGENT B0, `(.L_x_113) ;  /* 0x000008b000007945 */ /* 0x000fe20003800200 */
[----:B------:R-:W-:Y:S02]  /*7500*/  ISETP.NE.AND P6, PT, R109, RZ, PT ;  /* 0x000000ff6d00720c */ /* 0x000fe40003fc5270 */
[----:B------:R-:W-:Y:S02]  /*7510*/  ISETP.NE.AND P0, PT, R103, RZ, PT ;  /* 0x000000ff6700720c */ /* 0x000fe40003f05270 */
[----:B------:R-:W-:Y:S02]  /*7520*/  MOV R3, UR51 ;  /* 0x0000003300037c02 */ /* 0x000fe40008000f00 */
[----:B-1----:R-:W-:Y:S05]  /*7530*/  MOV R0, UR37 ;  /* 0x0000002500007c02 */ /* 0x002fea0008000f00 */
[----:B------:R-:W1:Y:S02]  /*7540*/  LDTM.x32 R4, tmem[UR4+0x20] ;  /* 0x00002004000479ee */ /* 0x000e6400082c0000 */
[----:B------:R-:W-:Y:S02]  /*7550*/  @P6 LEA R3, R3, UR48, 0x3 ;  /* 0x0000003003036c11 */ /* 0x000fe4000f8e18ff */
[----:B------:R-:W-:Y:S02]  /*7560*/  @P6 SHF.L.U32 R114, R101, 0x1f, RZ ;  /* 0x0000001f65726819 */ /* 0x000fe400000006ff */
[----:B------:R-:W-:Y:S04]  /*7570*/  @P6 IADD3 R3, PT, PT, R3, 0x60, RZ ;  /* 0x0000006003036810 */ /* 0x000fe80007ffe0ff */
[----:B------:R-:W-:Y:S02]  /*7580*/  @P6 PRMT R0, R0, 0x654, R3 ;  /* 0x0000065400006816 */ /* 0x000fe40000000003 */
[----:B------:R-:W-:Y:S01]  /*7590*/  LEA R3, R111, UR48, 0x3 ;  /* 0x000000306f037c11 */ /* 0x000fe2000f8e18ff */
[C---:B-1----:R-:W-:Y:S01]  /*75a0*/  FMUL R4, R46.reuse, R4 ;  /* 0x000000042e047220 */ /* 0x042fe20000400000 */
        /* <DEDUP_REMOVED lines=100> */
[----:B--2---:R-:W2:Y:S02]  /*7bf0*/  FENCE.VIEW.ASYNC.S ;  /* 0x00000000000073c6 */ /* 0x004ea40000000000 */
[----:B--2---:R-:W-:Y:S06]  /*7c00*/  BAR.SYNC.DEFER_BLOCKING 0x1, 0x80 ;  /* 0x0042000000007b1d */ /* 0x004fec0000010000 */
[----:B------:R-:W-:Y:S05]  /*7c10*/  @P0 BRA `(.L_x_114) ;  /* 0x0000000000600947 */ /* 0x000fea0003800000 */
[----:B------:R-:W-:Y:S02]  /*7c20*/  UIADD3 UR20, UP0, UPT, UR52, 0x880, URZ ;  /* 0x0000088034147890 */ /* 0x000fe4000ff1e0ff */
[----:B------:R-:W-:Y:S02]  /*7c30*/  UIADD3 UR14, UPT, UPT, UR42, 0x20, URZ ;  /* 0x000000202a0e7890 */ /* 0x000fe4000fffe0ff */
[----:B------:R-:W-:Y:S02]  /*7c40*/  UIADD3 UR12, UPT, UPT, UR48, 0x4200, URZ ;  /* 0x00004200300c7890 */ /* 0x000fe4000fffe0ff */
[----:B------:R-:W-:Y:S01]  /*7c50*/  UIADD3.X UR21, UPT, UPT, URZ, UR53, URZ, UP0, !UPT ;  /* 0x00000035ff157290 */ /* 0x000fe200087fe4ff */
[----:B------:R-:W-:Y:S01]  /*7c60*/  UMOV UR13, UR41 ;  /* 0x00000029000d7c82 */ /* 0x000fe20008000000 */
[----:B------:R-:W-:Y:S01]  /*7c70*/  UMOV UR15, UR36 ;  /* 0x00000024000f7c82 */ /* 0x000fe20008000000 */
[----:B------:R-:W-:Y:S02]  /*7c80*/  UIADD3 UR17, UPT, UPT, UR41, 0x20, URZ ;  /* 0x0000002029117890 */ /* 0x000fe4000fffe0ff */
[----:B------:R-:W-:Y:S01]  /*7c90*/  UIADD3 UR16, UPT, UPT, UR48, 0x5200, URZ ;  /* 0x0000520030107890 */ /* 0x000fe2000fffe0ff */
[----:B------:R-:W-:Y:S03]  /*7ca0*/  UMOV UR19, UR36 ;  /* 0x0000002400137c82 */ /* 0x000fe60008000000 */
[----:B------:R2:W-:Y:S01]  /*7cb0*/  UTMASTG.3D [UR12], [UR20] ;  /* 0x0000000c140073b5 */ /* 0x0005e20008010000 */
[----:B------:R-:W-:Y:S01]  /*7cc0*/  UMOV UR18, UR14 ;  /* 0x0000000e00127c82 */ /* 0x000fe20008000000 */
[----:B------:R-:W-:Y:S02]  /*7cd0*/  UIADD3 UR9, UPT, UPT, UR41, 0x40, URZ ;  /* 0x0000004029097890 */ /* 0x000fe4000fffe0ff */
[----:B------:R-:W-:Y:S01]  /*7ce0*/  UIADD3 UR8, UPT, UPT, UR48, 0x6200, URZ ;  /* 0x0000620030087890 */ /* 0x000fe2000fffe0ff */
[----:B------:R-:W-:Y:S01]  /*7cf0*/  UMOV UR11, UR36 ;  /* 0x00000024000b7c82 */ /* 0x000fe20008000000 */
[----:B------:R-:W-:Y:S01]  /*7d00*/  UMOV UR10, UR14 ;  /* 0x0000000e000a7c82 */ /* 0x000fe20008000000 */
[----:B------:R2:W-:Y:S01]  /*7d10*/  UTMASTG.3D [UR16], [UR20] ;  /* 0x00000010140073b5 */ /* 0x0005e20008010000 */
[----:B------:R-:W-:Y:S02]  /*7d20*/  UIADD3 UR5, UPT, UPT, UR41, 0x60, URZ ;  /* 0x0000006029057890 */ /* 0x000fe4000fffe0ff */
[----:B------:R-:W-:Y:S01]  /*7d30*/  UIADD3 UR4, UPT, UPT, UR48, 0x7200, URZ ;  /* 0x0000720030047890 */ /* 0x000fe2000fffe0ff */
[----:B------:R-:W-:Y:S01]  /*7d40*/  UMOV UR7, UR36 ;  /* 0x0000002400077c82 */ /* 0x000fe20008000000 */
[----:B------:R-:W-:Y:S01]  /*7d50*/  UMOV UR6, UR14 ;  /* 0x0000000e00067c82 */ /* 0x000fe20008000000 */
[----:B------:R2:W-:Y:S06]  /*7d60*/  UTMASTG.3D [UR8], [UR20] ;  /* 0x00000008140073b5 */ /* 0x0005ec0008010000 */
[----:B------:R2:W-:Y:S01]  /*7d70*/  UTMASTG.3D [UR4], [UR20] ;  /* 0x00000004140073b5 */ /* 0x0005e20008010000 */
[----:B------:R0:W-:Y:S01]  /*7d80*/  UTMACMDFLUSH ;  /* 0x00000000000079b7 */ /* 0x0001e20000000000 */
[----:B--2---:R-:W-:Y:S04]  /*7d90*/  DEPBAR.LE SB0, 0x1 ;  /* 0x000080400000791a */ /* 0x004fe80000000000 */
.L_x_114:
[----:B------:R-:W-:Y:S05]  /*7da0*/  BSYNC.RECONVERGENT B0 ;  /* 0x0000000000007941 */ /* 0x000fea0003800200 */
.L_x_113:
[----:B------:R-:W-:Y:S01]  /*7db0*/  BAR.SYNC.DEFER_BLOCKING 0x1, 0x80 ;  /* 0x0042000000007b1d */ /* 0x000fe20000010000 */
[----:B------:R-:W-:Y:S04]  /*7dc0*/  UIADD3 UR40, UPT, UPT, UR51, 0x1, URZ ;  /* 0x0000000133287890 */ /* 0x000fe8000fffe0ff */
[----:B------:R-:W-:Y:S04]  /*7dd0*/  UISETP.NE.AND UP0, UPT, UR40, 0x4, UPT ;  /* 0x000000042800788c */ /* 0x000fe8000bf05270 */
[----:B------:R-:W-:Y:S01]  /*7de0*/  USEL UR40, UR40, URZ, UP0 ;  /* 0x000000ff28287287 */ /* 0x000fe20008000000 */
[----:B------:R2:W-:Y:S01]  /*7df0*/  @P6 SYNCS.ARRIVE.TRANS64.RED.A1T0 RZ, [R0+URZ], RZ ;  /* 0x000000ff00ff69a7 */ /* 0x0005e200081004ff */
[----:B------:R-:W-:Y:S01]  /*7e00*/  BSSY B1, `(.L_x_115) ;  /* 0x0000034000017945 */ /* 0x000fe20003800000 */
[----:B------:R-:W4:Y:S02]  /*7e10*/  @P6 SYNCS.PHASECHK.TRANS64.TRYWAIT P0, [R3+URZ+0x40], R114 ;  /* 0x00004072030065a7 */ /* 0x000f2400080011ff */
[----:B----4-:R-:W-:Y:S01]  /*7e20*/  @P6 SEL R112, RZ, 0x1, !P0 ;  /* 0x00000001ff706807 */ /* 0x010fe20004000000 */
[----:B--2---:R-:W-:Y:S06]  /*7e30*/  @!P6 BRA `(.L_x_116) ;  /* 0x0000000000c0e947 */ /* 0x004fec0003800000 */
[----:B------:R-:W-:Y:S01]  /*7e40*/  ISETP.NE.AND P0, PT, R112, RZ, PT ;  /* 0x000000ff7000720c */ /* 0x000fe20003f05270 */
[----:B------:R-:W-:Y:S01]  /*7e50*/  BSSY B0, `(.L_x_117) ;  /* 0x0000009000007945 */ /* 0x000fe20003800000 */
[----:B------:R-:W-:Y:S11]  /*7e60*/  ISETP.NE.AND P1, PT, R113, RZ, PT ;  /* 0x000000ff7100720c */ /* 0x000ff60003f25270 */
[----:B------:R-:W-:Y:S02]  /*7e70*/  @!UPT UIADD3 URZ, UPT, UPT, URZ, URZ, URZ ;  /* 0x000000fffffff290 */ /* 0x000fe4000fffe0ff */
[C---:B-1----:R-:W-:Y:S02]  /*7e80*/  @P1 IMAD R4, R111.reuse, 0x4000, R91 ;  /* 0x000040006f041824 */ /* 0x042fe400078e025b */
[----:B------:R-:W-:Y:S01]  /*7e90*/  @P1 IMAD R0, R111, 0x4000, R108 ;  /* 0x000040006f001824 */ /* 0x000fe200078e026c */
[----:B------:R-:W-:Y:S06]  /*7ea0*/  @P0 BRA `(.L_x_118) ;  /* 0x00000000000c0947 */ /* 0x000fec0003800000 */
[----:B------:R-:W-:Y:S04]  /*7eb0*/  SHF.L.U32 R6, R101, 0x1f, RZ ;  /* 0x0000001f65067819 */ /* 0x000fe800000006ff */
[----:B------:R-:W1:Y:S02]  /*7ec0*/  SYNCS.PHASECHK.TRANS64.TRYWAIT P0, [R3+URZ+0x40], R6 ;  /* 0x00004006030075a7 */ /* 0x000e6400080011ff */
[----:B-1----:R-:W-:Y:S05]  /*7ed0*/  @!P0 BRA `(.L_x_119) ;  /* 0x00000028002c8947 */ /* 0x002fea0003800000 */
.L_x_118:
[----:B------:R-:W-:Y:S05]  /*7ee0*/  BSYNC B0 ;  /* 0x0000000000007941 */ /* 0x000fea0003800000 */
.L_x_117:
        /* <DEDUP_REMOVED lines=37> */
.L_x_116:
[----:B------:R-:W-:Y:S05]  /*8140*/  BSYNC B1 ;  /* 0x0000000000017941 */ /* 0x000fea0003800000 */
.L_x_115:
[----:B--2---:R-:W-:Y:S05]  /*8150*/  VIADD R3, R47, 0x40 ;  /* 0x000000402f037836 */ /* 0x004fea0000000000 */
[----:B------:R-:W-:Y:S04]  /*8160*/  SHF.R.U32.HI R3, RZ, 0x15, R3 ;  /* 0x00000015ff037819 */ /* 0x000fe80000011603 */
[----:B------:R-:W-:Y:S11]  /*8170*/  LOP3.LUT P0, RZ, R3, 0x3, R94, 0x48, !PT ;  /* 0x0000000303ff7812 */ /* 0x000ff6000780485e */
[----:B------:R-:W-:Y:S02]  /*8180*/  @!UPT UIADD3 URZ, UPT, UPT, URZ, URZ, URZ ;  /* 0x000000fffffff290 */ /* 0x000fe4000fffe0ff */
[----:B------:R-:W-:Y:S05]  /*8190*/  @!P0 BRA `(.L_x_120) ;  /* 0x0000000000408947 */ /* 0x000fea0003800000 */
[----:B------:R-:W2:Y:S01]  /*81a0*/  LDCU.64 UR8, c[0x4][0x70] ;  /* 0x01000e00ff0877ac */ /* 0x000ea20008000a00 */
[----:B-1----:R-:W-:Y:S01]  /*81b0*/  MOV R15, 0x0 ;  /* 0x00000000000f7802 */ /* 0x002fe20000000f00 */
[----:B------:R-:W-:Y:S02]  /*81c0*/  HFMA2 R12, -RZ, RZ, 0, 5.9604644775390625e-08 ;  /* 0x00000001ff0c7431 */ /* 0x000fe400000001ff */
[----:B------:R-:W-:Y:S02]  /*81d0*/  IMAD.MOV.U32 R8, RZ, RZ, 0x192 ;  /* 0x00000192ff087424 */ /* 0x000fe400078e00ff */
[----:B------:R-:W-:Y:S01]  /*81e0*/  IMAD.MOV.U32 R13, RZ, RZ, RZ ;  /* 0x000000ffff0d7224 */ /* 0x000fe200078e00ff */
[----:B------:R-:W1:Y:S01]  /*81f0*/  LDCU.64 UR6, c[0x4][0x78] ;  /* 0x01000f00ff0677ac */ /* 0x000e620008000a00 */
[----:B------:R-:W4:Y:S01]  /*8200*/  LDC.64 R14, c[0x4][R15] ;  /* 0x010000000f0e7b82 */ /* 0x000f220000000a00 */
[----:B------:R-:W5:Y:S01]  /*8210*/  LDCU.64 UR4, c[0x4][0x10] ;  /* 0x01000200ff0477ac */ /* 0x000f620008000a00 */
[----:B--2---:R-:W-:Y:S01]  /*8220*/  MOV R5, UR9 ;  /* 0x0000000900057c02 */ /* 0x004fe20008000f00 */
[----:B------:R-:W-:Y:S01]  /*8230*/  IMAD.U32 R4, RZ, RZ, UR8 ;  /* 0x00000008ff047e24 */ /* 0x000fe2000f8e00ff */
[----:B-1----:R-:W-:Y:S01]  /*8240*/  MOV R7, UR7 ;  /* 0x0000000700077c02 */ /* 0x002fe20008000f00 */
[----:B------:R-:W-:Y:S01]  /*8250*/  IMAD.U32 R6, RZ, RZ, UR6 ;  /* 0x00000006ff067e24 */ /* 0x000fe2000f8e00ff */
[----:B-----5:R-:W-:Y:S01]  /*8260*/  MOV R11, UR5 ;  /* 0x00000005000b7c02 */ /* 0x020fe20008000f00 */
[----:B------:R-:W-:Y:S02]  /*8270*/  IMAD.U32 R10, RZ, RZ, UR4 ;  /* 0x00000004ff0a7e24 */ /* 0x000fe4000f8e00ff */
[----:B------:R-:W-:Y:S07]  /*8280*/  LEPC R20, `(.L_x_120) ;  /* 0x000000001014794e */ /* 0x000fee0000000000 */
[----:B---34-:R-:W-:Y:S05]  /*8290*/  CALL.ABS.NOINC R14 ;  /* 0x000000000e007343 */ /* 0x018fea0003c00000 */
.L_x_120:
[----:B------:R-:W-:Y:S05]  /*82a0*/  WARPSYNC.ALL ;  /* 0x0000000000007948 */ /* 0x000fea0003800000 */
[----:B------:R-:W-:Y:S01]  /*82b0*/  R2UR UR4, R47 ;  /* 0x000000002f0472ca */ /* 0x000fe200000e0000 */
[----:B------:R-:W-:Y:S01]  /*82c0*/  BSSY.RECONVERGENT B0, `(.L_x_121) ;  /* 0x000008b000007945 */ /* 0x000fe20003800200 */
[----:B------:R-:W-:Y:S02]  /*82d0*/  ISETP.NE.AND P6, PT, R109, RZ, PT ;  /* 0x000000ff6d00720c */ /* 0x000fe40003fc5270 */
[----:B------:R-:W-:Y:S02]  /*82e0*/  ISETP.NE.AND P0, PT, R103, RZ, PT ;  /* 0x000000ff6700720c */ /* 0x000fe40003f05270 */
[----:B------:R-:W-:Y:S02]  /*82f0*/  MOV R3, UR40 ;  /* 0x0000002800037c02 */ /* 0x000fe40008000f00 */
[----:B------:R-:W-:Y:S02]  /*8300*/  MOV R0, UR37 ;  /* 0x0000002500007c02 */ /* 0x000fe40008000f00 */
[----:B------:R-:W-:Y:S03]  /*8310*/  LEA R114, R111, UR48, 0x3 ;  /* 0x000000306f727c11 */ /* 0x000fe6000f8e18ff */
[----:B-1----:R-:W1:Y:S02]  /*8320*/  LDTM.x32 R4, tmem[UR4+0x40] ;  /* 0x00004004000479ee */ /* 0x002e6400082c0000 */
[----:B------:R-:W-:Y:S04]  /*8330*/  @P6 LEA R3, R3, UR48, 0x3 ;  /* 0x0000003003036c11 */ /* 0x000fe8000f8e18ff */
[----:B------:R-:W-:Y:S04]  /*8340*/  @P6 IADD3 R3, PT, PT, R3, 0x60, RZ ;  /* 0x0000006003036810 */ /* 0x000fe80007ffe0ff */
[----:B------:R-:W-:Y:S02]  /*8350*/  @P6 PRMT R0, R0, 0x654, R3 ;  /* 0x0000065400006816 */ /* 0x000fe40000000003 */
[----:B------:R-:W-:Y:S01]  /*8360*/  @P6 SHF.L.U32 R3, R101, 0x1f, RZ ;  /* 0x0000001f65036819 */ /* 0x000fe200000006ff */
        /* <DEDUP_REMOVED lines=128> */
.L_x_122:
[----:B------:R-:W-:Y:S05]  /*8b70*/  BSYNC.RECONVERGENT B0 ;  /* 0x0000000000007941 */ /* 0x000fea0003800200 */
.L_x_121:
        /* <DEDUP_REMOVED lines=19> */
.L_x_126:
[----:B------:R-:W-:Y:S05]  /*8cb0*/  BSYNC B0 ;  /* 0x0000000000007941 */ /* 0x000fea0003800000 */
.L_x_125:
[----:B------:R-:W-:Y:S11]  /*8cc0*/  ISETP.NE.AND P0, PT, R113, RZ, PT ;  /* 0x000000ff7100720c */ /* 0x000ff60003f05270 */
[----:B------:R-:W-:Y:S02]  /*8cd0*/  @!UPT UIADD3 URZ, UPT, UPT, URZ, URZ, URZ ;  /* 0x000000fffffff290 */ /* 0x000fe4000fffe0ff */
[----:B------:R2:W4:Y:S01]  /*8ce0*/  @P0 LDS R48, [R4+0x200] ;  /* 0x0002000004300984 */ /* 0x0005220000000800 */
[C---:B-1----:R-:W-:Y:S01]  /*8cf0*/  @P0 IMAD R3, R111.reuse, 0x4000, R95 ;  /* 0x000040006f030824 */ /* 0x042fe200078e025f */
[----:B------:R-:W-:Y:S02]  /*8d00*/  @P0 LEA R111, R111, R106, 0xe ;  /* 0x0000006a6f6f0211 */ /* 0x000fe400078e70ff */
        /* <DEDUP_REMOVED lines=31> */
.L_x_124:
[----:B------:R-:W-:Y:S05]  /*8f00*/  BSYNC B1 ;  /* 0x0000000000017941 */ /* 0x000fea0003800000 */
.L_x_123:
        /* <DEDUP_REMOVED lines=21> */
.L_x_128:
[----:B------:R-:W-:Y:S01]  /*9060*/  ISETP.NE.AND P0, PT, R103, RZ, PT ;  /* 0x000000ff6700720c */ /* 0x000fe20003f05270 */
[----:B------:R-:W-:Y:S05]  /*9070*/  WARPSYNC.ALL ;  /* 0x0000000000007948 */ /* 0x000fea0003800000 */
[----:B------:R-:W-:Y:S01]  /*9080*/  R2UR UR4, R47 ;  /* 0x000000002f0472ca */ /* 0x000fe200000e0000 */
[----:B------:R-:W-:Y:S01]  /*9090*/  BSSY.RECONVERGENT B0, `(.L_x_129) ;  /* 0x0000086000007945 */ /* 0x000fe20003800200 */
[----:B------:R-:W-:Y:S04]  /*90a0*/  IADD3 R0, PT, PT, R110, 0xc0, RZ ;  /* 0x000000c06e007810 */ /* 0x000fe80007ffe0ff */
[----:B------:R-:W-:Y:S07]  /*90b0*/  LOP3.LUT R0, R0, 0xfefffff8, RZ, 0xc0, !PT ;  /* 0xfefffff800007812 */ /* 0x000fee00078ec0ff */
[----:B-1----:R-:W1:Y:S01]  /*90c0*/  LDTM.x32 R4, tmem[UR4+0x60] ;  /* 0x00006004000479ee */ /* 0x002e6200082c0000 */
[----:B------:R-:W-:Y:S01]  /*90d0*/  NOP ;  /* 0x0000000000007918 */ /* 0x000fe20000000000 */
[----:B-1----:R1:W-:Y:S01]  /*90e0*/  SYNCS.ARRIVE.TRANS64.RED.A1T0 RZ, [R0+URZ], RZ ;  /* 0x000000ff00ff79a7 */ /* 0x0023e200081004ff */
[C---:B------:R-:W-:Y:S01]  /*90f0*/  FMUL R4, R46.reuse, R4 ;  /* 0x000000042e047220 */ /* 0x040fe20000400000 */
        /* <DEDUP_REMOVED lines=127> */
.L_x_130:
[----:B------:R-:W-:Y:S05]  /*98f0*/  BSYNC.RECONVERGENT B0 ;  /* 0x0000000000007941 */ /* 0x000fea0003800200 */
.L_x_129:
[----:B------:R-:W-:Y:S01]  /*9900*/  BAR.SYNC.DEFER_BLOCKING 0x1, 0x80 ;  /* 0x0042000000007b1d */ /* 0x000fe20000010000 */
[----:B------:R-:W-:Y:S01]  /*9910*/  UISETP.NE.AND UP0, UPT, UR49, -0x4, UPT ;  /* 0xfffffffc3100788c */ /* 0x000fe2000bf05270 */
[----:B-1----:R-:W-:Y:S08]  /*9920*/  IADD3 R0, PT, PT, R44, 0x1, RZ ;  /* 0x000000012c007810 */ /* 0x002ff00007ffe0ff */
[----:B------:R-:W-:Y:S05]  /*9930*/  BRA.U !UP0, `(.L_x_131) ;  /* 0x0000000108287547 */ /* 0x000fea000b800000 */
[----:B------:R-:W-:Y:S01]  /*9940*/  ISETP.NE.AND P0, PT, R109, RZ, PT ;  /* 0x000000ff6d00720c */ /* 0x000fe20003f05270 */
[----:B------:R-:W-:Y:S01]  /*9950*/  IMAD.U32 R4, RZ, RZ, UR51 ;  /* 0x00000033ff047e24 */ /* 0x000fe2000f8e00ff */
[----:B------:R-:W-:Y:S01]  /*9960*/  UIADD3 UR51, UPT, UPT, UR51, 0x1, URZ ;  /* 0x0000000133337890 */ /* 0x000fe2000fffe0ff */
[----:B------:R-:W-:Y:S03]  /*9970*/  IMAD.U32 R3, RZ, RZ, UR37 ;  /* 0x00000025ff037e24 */ /* 0x000fe6000f8e00ff */
[----:B------:R-:W-:Y:S04]  /*9980*/  UISETP.NE.AND UP0, UPT, UR51, 0x4, UPT ;  /* 0x000000043300788c */ /* 0x000fe8000bf05270 */
[----:B------:R-:W-:Y:S03]  /*9990*/  USEL UR51, UR51, URZ, UP0 ;  /* 0x000000ff33337287 */ /* 0x000fe60008000000 */
[----:B------:R-:W-:Y:S05]  /*99a0*/  @P0 LEA R4, R4, UR48, 0x3 ;  /* 0x0000003004040c11 */ /* 0x000fea000f8e18ff */
[----:B------:R-:W-:Y:S05]  /*99b0*/  @P0 VIADD R4, R4, 0x60 ;  /* 0x0000006004040836 */ /* 0x000fea0000000000 */
[----:B------:R-:W-:Y:S04]  /*99c0*/  @P0 PRMT R3, R3, 0x654, R4 ;  /* 0x0000065403030816 */ /* 0x000fe80000000004 */
[----:B------:R1:W-:Y:S03]  /*99d0*/  @P0 SYNCS.ARRIVE.TRANS64.RED.A1T0 RZ, [R3+URZ], RZ ;  /* 0x000000ff03ff09a7 */ /* 0x0003e600081004ff */
.L_x_131:
[----:B------:R-:W-:Y:S01]  /*99e0*/  ISETP.NE.AND P2, PT, R104, RZ, PT ;  /* 0x000000ff6800720c */ /* 0x000fe20003f45270 */
[----:B------:R-:W-:Y:S01]  /*99f0*/  UIADD3 UR49, UPT, UPT, UR49, 0x4, URZ ;  /* 0x0000000431317890 */ /* 0x000fe2000fffe0ff */
[----:B------:R-:W-:Y:S01]  /*9a00*/  ISETP.NE.AND P0, PT, R107, 0x2, PT ;  /* 0x000000026b00780c */ /* 0x000fe20003f05270 */
[----:B------:R-:W-:Y:S01]  /*9a10*/  IMAD.IADD R20, R41, 0x1, R81 ;  /* 0x0000000129147824 */ /* 0x000fe200078e0251 */
[----:B------:R-:W-:Y:S01]  /*9a20*/  ISETP.NE.AND P1, PT, R0, 0x2, PT ;  /* 0x000000020000780c */ /* 0x000fe20003f25270 */
[----:B------:R-:W-:Y:S01]  /*9a30*/  IMAD.IADD R21, R43, 0x1, R88 ;  /* 0x000000012b157824 */ /* 0x000fe200078e0258 */
[----:B------:R-:W-:Y:S02]  /*9a40*/  SEL R4, RZ, 0x1, P0 ;  /* 0x00000001ff047807 */ /* 0x000fe40000000000 */
[----:B-1----:R-:W-:Y:S02]  /*9a50*/  SEL R3, RZ, 0x1, P1 ;  /* 0x00000001ff037807 */ /* 0x002fe40000800000 */
[----:B------:R-:W-:Y:S02]  /*9a60*/  LOP3.LUT R99, R99, R4, RZ, 0x3c, !PT ;  /* 0x0000000463637212 */ /* 0x000fe400078e3cff */
[----:B------:R-:W-:Y:S02]  /*9a70*/  LOP3.LUT R100, R100, R3, RZ, 0x3c, !PT ;  /* 0x0000000364647212 */ /* 0x000fe400078e3cff */
[----:B------:R-:W-:Y:S02]  /*9a80*/  @P2 R2UR UR36, R98 ;  /* 0x00000000622422ca */ /* 0x000fe400000e0000 */
[----:B------:R-:W-:Y:S02]  /*9a90*/  SEL R107, R107, RZ, P0 ;  /* 0x000000ff6b6b7207 */ /* 0x000fe40000000000 */
[----:B------:R-:W-:Y:S01]  /*9aa0*/  SEL R44, R0, RZ, P1 ;  /* 0x000000ff002c7207 */ /* 0x000fe20000800000 */
[----:B------:R-:W-:Y:S10]  /*9ab0*/  @P2 BRA `(.L_x_132) ;  /* 0xffffffb800982947 */ /* 0x000ff4000383ffff */
[----:B------:R-:W-:-:S09]  /*9ac0*/  UISETP.NE.AND UP0, UPT, UR50, URZ, UPT ;  /* 0x000000ff3200728c */ /* 0x000fd2000bf05270 */
[----:B------:R-:W-:Y:S05]  /*9ad0*/  BRA.U !UP0, `(.L_x_133) ;  /* 0x0000000108487547 */ /* 0x000fea000b800000 */
[----:B------:R-:W1:Y:S02]  /*9ae0*/  LDCU.64 UR4, c[0x0][0xa90] ;  /* 0x00015200ff0477ac */ /* 0x000e640008000a00 */
[----:B-1----:R-:W-:-:S04]  /*9af0*/  UISETP.NE.U32.AND UP0, UPT, UR4, URZ, UPT ;  /* 0x000000ff0400728c */ /* 0x002fc8000bf05070 */
[----:B------:R-:W-:-:S09]  /*9b00*/  UISETP.NE.AND.EX UP0, UPT, UR5, URZ, UPT, UP0 ;  /* 0x000000ff0500728c */ /* 0x000fd2000bf05300 */
[----:B------:R-:W-:Y:S05]  /*9b10*/  BRA.U UP0, `(.L_x_134) ;  /* 0x00000001000c7547 */ /* 0x000fea000b800000 */
[----:B------:R-:W-:-:S13]  /*9b20*/  FSETP.NEU.AND P0, PT, R49, RZ, PT ;  /* 0x000000ff3100720b */ /* 0x000fda0003f0d000 */
[----:B------:R-:W-:Y:S05]  /*9b30*/  @!P0 EXIT ;  /* 0x000000000000894d */ /* 0x000fea0003800000 */
[----:B------:R-:W-:Y:S05]  /*9b40*/  BRA `(.L_x_133) ;  /* 0x00000000002c7947 */ /* 0x000fea0003800000 */
.L_x_134:
[----:B------:R-:W-:Y:S01]  /*9b50*/  ISETP.NE.AND P0, PT, R105, RZ, PT ;  /* 0x000000ff6900720c */ /* 0x000fe20003f05270 */
[----:B------:R-:W-:-:S12]  /*9b60*/  BSSY.RECONVERGENT B0, `(.L_x_133) ;  /* 0x0000009000007945 */ /* 0x000fd80003800200 */
[----:B------:R-:W-:Y:S05]  /*9b70*/  @P0 BRA `(.L_x_135) ;  /* 0x0000000000140947 */ /* 0x000fea0003800000 */
[----:B------:R-:W1:Y:S02]  /*9b80*/  LDCU.64 UR4, c[0x0][0xa88] ;  /* 0x00015100ff0477ac */ /* 0x000e640008000a00 */
[----:B-1----:R-:W-:-:S04]  /*9b90*/  ISETP.NE.U32.AND P0, PT, RZ, UR4, PT ;  /* 0x00000004ff007c0c */ /* 0x002fc8000bf05070 */
[----:B------:R-:W-:-:S13]  /*9ba0*/  ISETP.NE.AND.EX P0, PT, RZ, UR5, PT, P0 ;  /* 0x00000005ff007c0c */ /* 0x000fda000bf05300 */
[----:B------:R-:W-:Y:S05]  /*9bb0*/  @!P0 EXIT ;  /* 0x000000000000894d */ /* 0x000fea0003800000 */
[----:B------:R-:W-:Y:S05]  /*9bc0*/  BRA `(.L_x_136) ;  /* 0x0000000000087947 */ /* 0x000fea0003800000 */
.L_x_135:
[----:B------:R-:W-:-:S13]  /*9bd0*/  FSETP.NEU.AND P0, PT, R49, RZ, PT ;  /* 0x000000ff3100720b */ /* 0x000fda0003f0d000 */
[----:B------:R-:W-:Y:S05]  /*9be0*/  @!P0 EXIT ;  /* 0x000000000000894d */ /* 0x000fea0003800000 */
.L_x_136:
[----:B------:R-:W-:Y:S05]  /*9bf0*/  BSYNC.RECONVERGENT B0 ;  /* 0x0000000000007941 */ /* 0x000fea0003800200 */
.L_x_133:
[----:B------:R-:W-:Y:S01]  /*9c00*/  ULEA UR4, UR51, UR48, 0x3 ;  /* 0x0000003033047291 */ /* 0x000fe2000f8e18ff */
[----:B------:R-:W-:-:S04]  /*9c10*/  DEPBAR.LE SB0, 0x0 ;  /* 0x000080000000791a */ /* 0x000fc80000000000 */
[----:B------:R-:W-:-:S04]  /*9c20*/  UIADD3 UR4, UPT, UPT, UR4, 0x60, URZ ;  /* 0x0000006004047890 */ /* 0x000fc8000fffe0ff */
[----:B------:R-:W-:-:S09]  /*9c30*/  UPRMT UR4, UR37, 0x654, UR4 ;  /* 0x0000065425047896 */ /* 0x000fd20008000004 */
[----:B------:R-:W-:Y:S01]  /*9c40*/  SYNCS.ARRIVE.TRANS64.RED.A1T0 RZ, [UR4], RZ ;  /* 0x000000ffffff79a7 */ /* 0x000fe20008100404 */
[----:B------:R-:W-:Y:S05]  /*9c50*/  EXIT ;  /* 0x000000000000794d */ /* 0x000fea0003800000 */
.L_x_24:
[----:B--2---:R2:W1:Y:S02]  /*9c60*/  SYNCS.PHASECHK.TRANS64.TRYWAIT P0, [R5+URZ+0xe0], R4 ;  /* 0x0000e004050075a7 */ /* 0x00446400080011ff */
[----:B-1----:R-:W-:Y:S05]  /*9c70*/  @!P0 NANOSLEEP.SYNCS 0x989680 ;  /* 0x009896800000895d */ /* 0x002fea0003900000 */
[----:B------:R-:W1:Y:S02]  /*9c80*/  @!P0 SYNCS.PHASECHK.TRANS64 P0, [R5+URZ+0xe0], R4 ;  /* 0x0000e004050085a7 */ /* 0x000e6400080010ff */
[----:B-1----:R-:W-:Y:S05]  /*9c90*/  @!P0 BRA `(.L_x_24) ;  /* 0xfffffffc00f08947 */ /* 0x002fea000383ffff */
[----:B------:R-:W-:Y:S05]  /*9ca0*/  BRA `(.L_x_137) ;  /* 0xffffff7800a47947 */ /* 0x000fea000383ffff */
.L_x_27:
[----:B------:R-:W-:-:S07]  /*9cb0*/  MOV R4, UR9 ;  /* 0x0000000900047c02 */ /* 0x000fce0008000f00 */
.L_x_138:
[----:B-1----:R1:W2:Y:S02]  /*9cc0*/  SYNCS.PHASECHK.TRANS64.TRYWAIT P0, [R4+URZ+0x20], R7 ;  /* 0x00002007040075a7 */ /* 0x0022a400080011ff */
[----:B--2---:R-:W-:Y:S05]  /*9cd0*/  @!P0 NANOSLEEP.SYNCS 0x989680 ;  /* 0x009896800000895d */ /* 0x004fea0003900000 */
[----:B------:R-:W2:Y:S02]  /*9ce0*/  @!P0 SYNCS.PHASECHK.TRANS64 P0, [R4+URZ+0x20], R7 ;  /* 0x00002007040085a7 */ /* 0x000ea400080010ff */
[----:B--2---:R-:W-:Y:S05]  /*9cf0*/  @!P0 BRA `(.L_x_138) ;  /* 0xfffffffc00f08947 */ /* 0x004fea000383ffff */
[----:B------:R-:W-:Y:S05]  /*9d00*/  BRA `(.L_x_26) ;  /* 0xffffff7c00187947 */ /* 0x000fea000383ffff */
.L_x_29:
[----:B-1----:R1:W2:Y:S02]  /*9d10*/  SYNCS.PHASECHK.TRANS64.TRYWAIT P0, [R8+URZ+0x90], R5 ;  /* 0x00009005080075a7 */ /* 0x0022a400080011ff */
[----:B--2---:R-:W-:Y:S05]  /*9d20*/  @!P0 NANOSLEEP.SYNCS 0x989680 ;  /* 0x009896800000895d */ /* 0x004fea0003900000 */
[----:B------:R-:W2:Y:S02]  /*9d30*/  @!P0 SYNCS.PHASECHK.TRANS64 P0, [R8+URZ+0x90], R5 ;  /* 0x00009005080085a7 */ /* 0x000ea400080010ff */
[----:B--2---:R-:W-:Y:S05]  /*9d40*/  @!P0 BRA `(.L_x_29) ;  /* 0xfffffffc00f08947 */ /* 0x004fea000383ffff */
[----:B------:R-:W-:Y:S05]  /*9d50*/  BRA `(.L_x_139) ;  /* 0xffffff7c00b07947 */ /* 0x000fea000383ffff */
.L_x_33:
[----:B----4-:R-:W-:-:S07]  /*9d60*/  MOV R0, UR4 ;  /* 0x0000000400007c02 */ /* 0x010fce0008000f00 */
.L_x_140:
[----:B-1----:R1:W2:Y:S02]  /*9d70*/  SYNCS.PHASECHK.TRANS64.TRYWAIT P0, [R0+URZ], R3 ;  /* 0x00000003000075a7 */ /* 0x0022a400080011ff */
[----:B--2---:R-:W-:Y:S05]  /*9d80*/  @!P0 NANOSLEEP.SYNCS 0x989680 ;  /* 0x009896800000895d */ /* 0x004fea0003900000 */
[----:B------:R-:W2:Y:S02]  /*9d90*/  @!P0 SYNCS.PHASECHK.TRANS64 P0, [R0+URZ], R3 ;  /* 0x00000003000085a7 */ /* 0x000ea400080010ff */
[----:B--2---:R-:W-:Y:S05]  /*9da0*/  @!P0 BRA `(.L_x_140) ;  /* 0xfffffffc00f08947 */ /* 0x004fea000383ffff */
[----:B------:R-:W-:Y:S05]  /*9db0*/  BRA `(.L_x_141) ;  /* 0xffffff8400207947 */ /* 0x000fea000383ffff */
.L_x_34:
[----:B----4-:R-:W-:-:S07]  /*9dc0*/  MOV R0, UR4 ;  /* 0x0000000400007c02 */ /* 0x010fce0008000f00 */
.L_x_142:
[----:B-1----:R1:W2:Y:S02]  /*9dd0*/  SYNCS.PHASECHK.TRANS64.TRYWAIT P0, [R0+URZ], R3 ;  /* 0x00000003000075a7 */ /* 0x0022a400080011ff */
[----:B--2---:R-:W-:Y:S05]  /*9de0*/  @!P0 NANOSLEEP.SYNCS 0x989680 ;  /* 0x009896800000895d */ /* 0x004fea0003900000 */
[----:B------:R-:W2:Y:S02]  /*9df0*/  @!P0 SYNCS.PHASECHK.TRANS64 P0, [R0+URZ], R3 ;  /* 0x00000003000085a7 */ /* 0x000ea400080010ff */
[----:B--2---:R-:W-:Y:S05]  /*9e00*/  @!P0 BRA `(.L_x_142) ;  /* 0xfffffffc00f08947 */ /* 0x004fea000383ffff */
[----:B------:R-:W-:Y:S05]  /*9e10*/  BRA `(.L_x_143) ;  /* 0xffffff84002c7947 */ /* 0x000fea000383ffff */
.L_x_35:
[----:B----4-:R-:W-:-:S07]  /*9e20*/  MOV R0, UR4 ;  /* 0x0000000400007c02 */ /* 0x010fce0008000f00 */
.L_x_144:
[----:B-1----:R1:W2:Y:S02]  /*9e30*/  SYNCS.PHASECHK.TRANS64.TRYWAIT P0, [R0+URZ], R3 ;  /* 0x00000003000075a7 */ /* 0x0022a400080011ff */
[----:B--2---:R-:W-:Y:S05]  /*9e40*/  @!P0 NANOSLEEP.SYNCS 0x989680 ;  /* 0x009896800000895d */ /* 0x004fea0003900000 */
[----:B------:R-:W2:Y:S02]  /*9e50*/  @!P0 SYNCS.PHASECHK.TRANS64 P0, [R0+URZ], R3 ;  /* 0x00000003000085a7 */ /* 0x000ea400080010ff */
[----:B--2---:R-:W-:Y:S05]  /*9e60*/  @!P0 BRA `(.L_x_144) ;  /* 0xfffffffc00f08947 */ /* 0x004fea000383ffff */
[----:B------:R-:W-:Y:S05]  /*9e70*/  BRA `(.L_x_145) ;  /* 0xffffff8400387947 */ /* 0x000fea000383ffff */
.L_x_38:
[----:B-1----:R1:W2:Y:S02]  /*9e80*/  SYNCS.PHASECHK.TRANS64.TRYWAIT P0, [R0+URZ+0xd0], R5 ;  /* 0x0000d005000075a7 */ /* 0x0022a400080011ff */
[----:B--2---:R-:W-:Y:S05]  /*9e90*/  @!P0 NANOSLEEP.SYNCS 0x989680 ;  /* 0x009896800000895d */ /* 0x004fea0003900000 */
[----:B------:R-:W2:Y:S02]  /*9ea0*/  @!P0 SYNCS.PHASECHK.TRANS64 P0, [R0+URZ+0xd0], R5 ;  /* 0x0000d005000085a7 */ /* 0x000ea400080010ff */
[----:B--2---:R-:W-:Y:S05]  /*9eb0*/  @!P0 BRA `(.L_x_38) ;  /* 0xfffffffc00f08947 */ /* 0x004fea000383ffff */
[----:B------:R-:W-:Y:S05]  /*9ec0*/  BRA `(.L_x_146) ;  /* 0xffffff8400987947 */ /* 0x000fea000383ffff */
.L_x_39:
[----:B------:R-:W-:-:S07]  /*9ed0*/  MOV R0, UR5 ;  /* 0x0000000500007c02 */ /* 0x000fce0008000f00 */
.L_x_147:
[----:B-1----:R1:W2:Y:S02]  /*9ee0*/  SYNCS.PHASECHK.TRANS64.TRYWAIT P0, [R0+URZ+0xa0], R7 ;  /* 0x0000a007000075a7 */ /* 0x0022a400080011ff */
[----:B--2---:R-:W-:Y:S05]  /*9ef0*/  @!P0 NANOSLEEP.SYNCS 0x989680 ;  /* 0x009896800000895d */ /* 0x004fea0003900000 */
[----:B------:R-:W2:Y:S02]  /*9f00*/  @!P0 SYNCS.PHASECHK.TRANS64 P0, [R0+URZ+0xa0], R7 ;  /* 0x0000a007000085a7 */ /* 0x000ea400080010ff */
[----:B--2---:R-:W-:Y:S05]  /*9f10*/  @!P0 BRA `(.L_x_147) ;  /* 0xfffffffc00f08947 */ /* 0x004fea000383ffff */
[----:B------:R-:W-:Y:S05]  /*9f20*/  BRA `(.L_x_148) ;  /* 0xffffff8400a87947 */ /* 0x000fea000383ffff */
.L_x_40:
[----:B-1----:R1:W2:Y:S02]  /*9f30*/  SYNCS.PHASECHK.TRANS64.TRYWAIT P1, [R0+URZ+0x90], R5 ;  /* 0x00009005000075a7 */ /* 0x0022a400080211ff */
[----:B--2---:R-:W-:Y:S05]  /*9f40*/  @!P1 NANOSLEEP.SYNCS 0x989680 ;  /* 0x009896800000995d */ /* 0x004fea0003900000 */
[----:B------:R-:W2:Y:S02]  /*9f50*/  @!P1 SYNCS.PHASECHK.TRANS64 P1, [R0+URZ+0x90], R5 ;  /* 0x00009005000095a7 */ /* 0x000ea400080210ff */
[----:B--2---:R-:W-:Y:S05]  /*9f60*/  @!P1 BRA `(.L_x_40) ;  /* 0xfffffffc00f09947 */ /* 0x004fea000383ffff */
[----:B------:R-:W-:Y:S05]  /*9f70*/  BRA `(.L_x_149) ;  /* 0xffffff8400d87947 */ /* 0x000fea000383ffff */
.L_x_43:
[----:B------:R-:W-:-:S07]  /*9f80*/  MOV R0, UR5 ;  /* 0x0000000500007c02 */ /* 0x000fce0008000f00 */
.L_x_150:
[----:B-1----:R1:W2:Y:S02]  /*9f90*/  SYNCS.PHASECHK.TRANS64.TRYWAIT P0, [R0+URZ+0xa0], R3 ;  /* 0x0000a003000075a7 */ /* 0x0022a400080011ff */
[----:B--2---:R-:W-:Y:S05]  /*9fa0*/  @!P0 NANOSLEEP.SYNCS 0x989680 ;  /* 0x009896800000895d */ /* 0x004fea0003900000 */
[----:B------:R-:W2:Y:S02]  /*9fb0*/  @!P0 SYNCS.PHASECHK.TRANS64 P0, [R0+URZ+0xa0], R3 ;  /* 0x0000a003000085a7 */ /* 0x000ea400080010ff */
[----:B--2---:R-:W-:Y:S05]  /*9fc0*/  @!P0 BRA `(.L_x_150) ;  /* 0xfffffffc00f08947 */ /* 0x004fea000383ffff */
[----:B------:R-:W-:Y:S05]  /*9fd0*/  BRA `(.L_x_42) ;  /* 0xffffff88002c7947 */ /* 0x000fea000383ffff */
.L_x_52:
[----:B-1----:R-:W-:-:S04]  /*9fe0*/  MOV R4, UR6 ;  /* 0x0000000600047c02 */ /* 0x002fc80008000f00 */
[----:B------:R1:W2:Y:S03]  /*9ff0*/  SYNCS.PHASECHK.TRANS64.TRYWAIT P0, [R4+URZ+0x8], R5 ;  /* 0x00000805040075a7 */ /* 0x0002a600080011ff */
[----:B--2---:R-:W-:Y:S05]  /*a000*/  @!P0 NANOSLEEP.SYNCS 0x989680 ;  /* 0x009896800000895d */ /* 0x004fea0003900000 */
[----:B------:R-:W2:Y:S02]  /*a010*/  @!P0 SYNCS.PHASECHK.TRANS64 P0, [R4+URZ+0x8], R5 ;  /* 0x00000805040085a7 */ /* 0x000ea400080010ff */
[----:B--2---:R-:W-:Y:S05]  /*a020*/  @!P0 BRA `(.L_x_52) ;  /* 0xfffffffc00ec8947 */ /* 0x004fea000383ffff */
[----:B------:R-:W-:Y:S05]  /*a030*/  BRA `(.L_x_51) ;  /* 0xffffff8800e07947 */ /* 0x000fea000383ffff */
.L_x_54:
[----:B------:R-:W-:Y:S01]  /*a040*/  BSSY B0, `(.L_x_151) ;  /* 0x0000006000007945 */ /* 0x000fe20003800000 */
[----:B------:R-:W-:-:S07]  /*a050*/  MOV R15, 0xffffffff ;  /* 0xffffffff000f7802 */ /* 0x000fce0000000f00 */
[----:B-1---5:R-:W-:Y:S05]  /*a060*/  WARPSYNC.COLLECTIVE R15, `(.L_x_152) ;  /* 0x000000000f0c7348 */ /* 0x022fea0003c00000 */
[----:B------:R-:W-:Y:S02]  /*a070*/  ELECT P6, UR79, PT ;  /* 0x00000000004f782f */ /* 0x000fe400038c0000 */
[----:B------:R-:W-:Y:S01]  /*a080*/  MOV R14, UR79 ;  /* 0x0000004f000e7c02 */ /* 0x000fe20008000f00 */
[----:B-1---5:R-:W-:Y:S10]  /*a090*/  ENDCOLLECTIVE ;  /* 0x000000000000791b */ /* 0x022ff40003800000 */
.L_x_152:
[----:B------:R-:W-:Y:S05]  /*a0a0*/  BSYNC B0 ;  /* 0x0000000000007941 */ /* 0x000fea0003800000 */
.L_x_151:
[----:B------:R-:W-:Y:S05]  /*a0b0*/  BRA `(.L_x_153) ;  /* 0xffffff8c00107947 */ /* 0x000fea000383ffff */
.L_x_56:
[----:B-1----:R-:W-:-:S04]  /*a0c0*/  MOV R2, UR6 ;  /* 0x0000000600027c02 */ /* 0x002fc80008000f00 */
[----:B------:R1:W2:Y:S03]  /*a0d0*/  SYNCS.PHASECHK.TRANS64.TRYWAIT P0, [R2+URZ+0x8], R3 ;  /* 0x00000803020075a7 */ /* 0x0002a600080011ff */
[----:B--2---:R-:W-:Y:S05]  /*a0e0*/  @!P0 NANOSLEEP.SYNCS 0x989680 ;  /* 0x009896800000895d */ /* 0x004fea0003900000 */
[----:B------:R-:W2:Y:S02]  /*a0f0*/  @!P0 SYNCS.PHASECHK.TRANS64 P0, [R2+URZ+0x8], R3 ;  /* 0x00000803020085a7 */ /* 0x000ea400080010ff */
[----:B--2---:R-:W-:Y:S05]  /*a100*/  @!P0 BRA `(.L_x_56) ;  /* 0xfffffffc00ec8947 */ /* 0x004fea000383ffff */
[----:B------:R-:W-:Y:S05]  /*a110*/  BRA `(.L_x_55) ;  /* 0xffffff8c00147947 */ /* 0x000fea000383ffff */
.L_x_57:
[----:B-1----:R1:W2:Y:S02]  /*a120*/  SYNCS.PHASECHK.TRANS64.TRYWAIT P0, [R0+URZ+0x90], R5 ;  /* 0x00009005000075a7 */ /* 0x0022a400080011ff */
[----:B--2---:R-:W-:Y:S05]  /*a130*/  @!P0 NANOSLEEP.SYNCS 0x989680 ;  /* 0x009896800000895d */ /* 0x004fea0003900000 */
[----:B------:R-:W2:Y:S02]  /*a140*/  @!P0 SYNCS.PHASECHK.TRANS64 P0, [R0+URZ+0x90], R5 ;  /* 0x00009005000085a7 */ /* 0x000ea400080010ff */
[----:B--2---:R-:W-:Y:S05]  /*a150*/  @!P0 BRA `(.L_x_57) ;  /* 0xfffffffc00f08947 */ /* 0x004fea000383ffff */
[----:B------:R-:W-:Y:S05]  /*a160*/  BRA `(.L_x_154) ;  /* 0xffffff9000347947 */ /* 0x000fea000383ffff */
.L_x_59:
[----:B------:R-:W-:-:S07]  /*a170*/  MOV R0, UR8 ;  /* 0x0000000800007c02 */ /* 0x000fce0008000f00 */
.L_x_155:
[----:B-1----:R1:W2:Y:S02]  /*a180*/  SYNCS.PHASECHK.TRANS64.TRYWAIT P0, [R0+URZ+0xc0], R5 ;  /* 0x0000c005000075a7 */ /* 0x0022a400080011ff */
[----:B--2---:R-:W-:Y:S05]  /*a190*/  @!P0 NANOSLEEP.SYNCS 0x989680 ;  /* 0x009896800000895d */ /* 0x004fea0003900000 */
[----:B------:R-:W2:Y:S02]  /*a1a0*/  @!P0 SYNCS.PHASECHK.TRANS64 P0, [R0+URZ+0xc0], R5 ;  /* 0x0000c005000085a7 */ /* 0x000ea400080010ff */
[----:B--2---:R-:W-:Y:S05]  /*a1b0*/  @!P0 BRA `(.L_x_155) ;  /* 0xfffffffc00f08947 */ /* 0x004fea000383ffff */
[----:B------:R-:W-:Y:S05]  /*a1c0*/  BRA `(.L_x_156) ;  /* 0xffffff9000807947 */ /* 0x000fea000383ffff */
.L_x_62:
[----:B------:R-:W-:Y:S07]  /*a1d0*/  MOV R0, UR7 ;  /* 0x0000000700007c02 */ /* 0x000fee0008000f00 */
.L_x_157:
[----:B-1----:R1:W2:Y:S02]  /*a1e0*/  SYNCS.PHASECHK.TRANS64.TRYWAIT P0, [R0+URZ], R5 ;  /* 0x00000005000075a7 */ /* 0x0022a400080011ff */
[----:B--2---:R-:W-:Y:S05]  /*a1f0*/  @!P0 NANOSLEEP.SYNCS 0x989680 ;  /* 0x009896800000895d */ /* 0x004fea0003900000 */
[----:B------:R-:W2:Y:S02]  /*a200*/  @!P0 SYNCS.PHASECHK.TRANS64 P0, [R0+URZ], R5 ;  /* 0x00000005000085a7 */ /* 0x000ea400080010ff */
[----:B--2---:R-:W-:Y:S05]  /*a210*/  @!P0 BRA `(.L_x_157) ;  /* 0xfffffffc00f08947 */ /* 0x004fea000383ffff */
[----:B------:R-:W-:Y:S05]  /*a220*/  BRA `(.L_x_61) ;  /* 0xffffff9000987947 */ /* 0x000fea000383ffff */
.L_x_66:
[----:B-1----:R-:W-:-:S07]  /*a230*/  MOV R0, UR4 ;  /* 0x0000000400007c02 */ /* 0x002fce0008000f00 */
.L_x_158:
[----:B-1----:R1:W2:Y:S02]  /*a240*/  SYNCS.PHASECHK.TRANS64.TRYWAIT P0, [R0+URZ], R3 ;  /* 0x00000003000075a7 */ /* 0x0022a400080011ff */
[----:B--2---:R-:W-:Y:S05]  /*a250*/  @!P0 NANOSLEEP.SYNCS 0x989680 ;  /* 0x009896800000895d */ /* 0x004fea0003900000 */
[----:B------:R-:W2:Y:S02]  /*a260*/  @!P0 SYNCS.PHASECHK.TRANS64 P0, [R0+URZ], R3 ;  /* 0x00000003000085a7 */ /* 0x000ea400080010ff */
[----:B--2---:R-:W-:Y:S05]  /*a270*/  @!P0 BRA `(.L_x_158) ;  /* 0xfffffffc00f08947 */ /* 0x004fea000383ffff */
[----:B------:R-:W-:Y:S05]  /*a280*/  BRA `(.L_x_159) ;  /* 0xffffff9400907947 */ /* 0x000fea000383ffff */
.L_x_69:
[----:B------:R-:W-:-:S07]  /*a290*/  MOV R0, UR6 ;  /* 0x0000000600007c02 */ /* 0x000fce0008000f00 */
.L_x_160:
[----:B-1----:R1:W2:Y:S02]  /*a2a0*/  SYNCS.PHASECHK.TRANS64.TRYWAIT P1, [R0+URZ+0xf0], R3 ;  /* 0x0000f003000075a7 */ /* 0x0022a400080211ff */
[----:B--2---:R-:W-:Y:S05]  /*a2b0*/  @!P1 NANOSLEEP.SYNCS 0x989680 ;  /* 0x009896800000995d */ /* 0x004fea0003900000 */
[----:B------:R-:W2:Y:S02]  /*a2c0*/  @!P1 SYNCS.PHASECHK.TRANS64 P1, [R0+URZ+0xf0], R3 ;  /* 0x0000f003000095a7 */ /* 0x000ea400080210ff */
[----:B--2---:R-:W-:Y:S05]  /*a2d0*/  @!P1 BRA `(.L_x_160) ;  /* 0xfffffffc00f09947 */ /* 0x004fea000383ffff */
[----:B------:R-:W-:Y:S05]  /*a2e0*/  BRA `(.L_x_161) ;  /* 0xffffff9400dc7947 */ /* 0x000fea000383ffff */
.L_x_74:
[----:B----4-:R4:W1:Y:S02]  /*a2f0*/  SYNCS.PHASECHK.TRANS64.TRYWAIT P0, [R0+URZ+0x90], R3 ;  /* 0x00009003000075a7 */ /* 0x01086400080011ff */
[----:B-1----:R-:W-:Y:S05]  /*a300*/  @!P0 NANOSLEEP.SYNCS 0x989680 ;  /* 0x009896800000895d */ /* 0x002fea0003900000 */
[----:B------:R-:W1:Y:S02]  /*a310*/  @!P0 SYNCS.PHASECHK.TRANS64 P0, [R0+URZ+0x90], R3 ;  /* 0x00009003000085a7 */ /* 0x000e6400080010ff */
[----:B-1----:R-:W-:Y:S05]  /*a320*/  @!P0 BRA `(.L_x_74) ;  /* 0xfffffffc00f08947 */ /* 0x002fea000383ffff */
[----:B------:R-:W-:Y:S05]  /*a330*/  BRA `(.L_x_162) ;  /* 0xffffff9800f87947 */ /* 0x000fea000383ffff */
.L_x_77:
[----:B------:R-:W-:Y:S07]  /*a340*/  MOV R0, UR6 ;  /* 0x0000000600007c02 */ /* 0x000fee0008000f00 */
.L_x_163:
[----:B-1----:R1:W4:Y:S02]  /*a350*/  SYNCS.PHASECHK.TRANS64.TRYWAIT P0, [R0+URZ+0x88], R3 ;  /* 0x00008803000075a7 */ /* 0x00232400080011ff */
[----:B----4-:R-:W-:Y:S05]  /*a360*/  @!P0 NANOSLEEP.SYNCS 0x989680 ;  /* 0x009896800000895d */ /* 0x010fea0003900000 */
[----:B------:R-:W4:Y:S02]  /*a370*/  @!P0 SYNCS.PHASECHK.TRANS64 P0, [R0+URZ+0x88], R3 ;  /* 0x00008803000085a7 */ /* 0x000f2400080010ff */
[----:B----4-:R-:W-:Y:S05]  /*a380*/  @!P0 BRA `(.L_x_163) ;  /* 0xfffffffc00f08947 */ /* 0x010fea000383ffff */
[----:B------:R-:W-:Y:S05]  /*a390*/  BRA `(.L_x_76) ;  /* 0xffffff9c00d87947 */ /* 0x000fea000383ffff */
.L_x_80:
[----:B------:R-:W-:Y:S07]  /*a3a0*/  MOV R0, UR6 ;  /* 0x0000000600007c02 */ /* 0x000fee0008000f00 */
.L_x_164:
[----:B-1----:R1:W2:Y:S02]  /*a3b0*/  SYNCS.PHASECHK.TRANS64.TRYWAIT P0, [R0+URZ+0x60], R11 ;  /* 0x0000600b000075a7 */ /* 0x0022a400080011ff */
[----:B--2---:R-:W-:Y:S05]  /*a3c0*/  @!P0 NANOSLEEP.SYNCS 0x989680 ;  /* 0x009896800000895d */ /* 0x004fea0003900000 */
[----:B------:R-:W2:Y:S02]  /*a3d0*/  @!P0 SYNCS.PHASECHK.TRANS64 P0, [R0+URZ+0x60], R11 ;  /* 0x0000600b000085a7 */ /* 0x000ea400080010ff */
[----:B--2---:R-:W-:Y:S05]  /*a3e0*/  @!P0 BRA `(.L_x_164) ;  /* 0xfffffffc00f08947 */ /* 0x004fea000383ffff */
[----:B------:R-:W-:Y:S05]  /*a3f0*/  BRA `(.L_x_165) ;  /* 0xffffffa000507947 */ /* 0x000fea000383ffff */
.L_x_81:
[----:B------:R-:W-:Y:S07]  /*a400*/  MOV R0, UR6 ;  /* 0x0000000600007c02 */ /* 0x000fee0008000f00 */
.L_x_166:
[----:B-1----:R1:W2:Y:S02]  /*a410*/  SYNCS.PHASECHK.TRANS64.TRYWAIT P0, [R0+URZ+0x68], R11 ;  /* 0x0000680b000075a7 */ /* 0x0022a400080011ff */
[----:B--2---:R-:W-:Y:S05]  /*a420*/  @!P0 NANOSLEEP.SYNCS 0x989680 ;  /* 0x009896800000895d */ /* 0x004fea0003900000 */
[----:B------:R-:W2:Y:S02]  /*a430*/  @!P0 SYNCS.PHASECHK.TRANS64 P0, [R0+URZ+0x68], R11 ;  /* 0x0000680b000085a7 */ /* 0x000ea400080010ff */
[----:B--2---:R-:W-:Y:S05]  /*a440*/  @!P0 BRA `(.L_x_166) ;  /* 0xfffffffc00f08947 */ /* 0x004fea000383ffff */
[----:B------:R-:W-:Y:S05]  /*a450*/  BRA `(.L_x_167) ;  /* 0xffffffa000e07947 */ /* 0x000fea000383ffff */
.L_x_82:
[----:B------:R-:W-:Y:S07]  /*a460*/  MOV R0, UR6 ;  /* 0x0000000600007c02 */ /* 0x000fee0008000f00 */
.L_x_168:
[----:B-1----:R1:W2:Y:S02]  /*a470*/  SYNCS.PHASECHK.TRANS64.TRYWAIT P0, [R0+URZ+0x70], R11 ;  /* 0x0000700b000075a7 */ /* 0x0022a400080011ff */
[----:B--2---:R-:W-:Y:S05]  /*a480*/  @!P0 NANOSLEEP.SYNCS 0x989680 ;  /* 0x009896800000895d */ /* 0x004fea0003900000 */
[----:B------:R-:W2:Y:S02]  /*a490*/  @!P0 SYNCS.PHASECHK.TRANS64 P0, [R0+URZ+0x70], R11 ;  /* 0x0000700b000085a7 */ /* 0x000ea400080010ff */
[----:B--2---:R-:W-:Y:S05]  /*a4a0*/  @!P0 BRA `(.L_x_168) ;  /* 0xfffffffc00f08947 */ /* 0x004fea000383ffff */
[----:B------:R-:W-:Y:S05]  /*a4b0*/  BRA `(.L_x_169) ;  /* 0xffffffa400787947 */ /* 0x000fea000383ffff */
.L_x_83:
[----:B------:R-:W-:Y:S07]  /*a4c0*/  MOV R0, UR6 ;  /* 0x0000000600007c02 */ /* 0x000fee0008000f00 */
.L_x_170:
[----:B-1----:R1:W2:Y:S02]  /*a4d0*/  SYNCS.PHASECHK.TRANS64.TRYWAIT P0, [R0+URZ+0x78], R11 ;  /* 0x0000780b000075a7 */ /* 0x0022a400080011ff */
[----:B--2---:R-:W-:Y:S05]  /*a4e0*/  @!P0 NANOSLEEP.SYNCS 0x989680 ;  /* 0x009896800000895d */ /* 0x004fea0003900000 */
[----:B------:R-:W2:Y:S02]  /*a4f0*/  @!P0 SYNCS.PHASECHK.TRANS64 P0, [R0+URZ+0x78], R11 ;  /* 0x0000780b000085a7 */ /* 0x000ea400080010ff */
[----:B--2---:R-:W-:Y:S05]  /*a500*/  @!P0 BRA `(.L_x_170) ;  /* 0xfffffffc00f08947 */ /* 0x004fea000383ffff */
[----:B------:R-:W-:Y:S05]  /*a510*/  BRA `(.L_x_171) ;  /* 0xffffffa800507947 */ /* 0x000fea000383ffff */
.L_x_85:
[----:B------:R-:W-:-:S07]  /*a520*/  MOV R0, UR6 ;  /* 0x0000000600007c02 */ /* 0x000fce0008000f00 */
.L_x_172:
[----:B-1----:R1:W2:Y:S02]  /*a530*/  SYNCS.PHASECHK.TRANS64.TRYWAIT P0, [R0+URZ+0x60], R3 ;  /* 0x00006003000075a7 */ /* 0x0022a400080011ff */
[----:B--2---:R-:W-:Y:S05]  /*a540*/  @!P0 NANOSLEEP.SYNCS 0x989680 ;  /* 0x009896800000895d */ /* 0x004fea0003900000 */
[----:B------:R-:W2:Y:S02]  /*a550*/  @!P0 SYNCS.PHASECHK.TRANS64 P0, [R0+URZ+0x60], R3 ;  /* 0x00006003000085a7 */ /* 0x000ea400080010ff */
[----:B--2---:R-:W-:Y:S05]  /*a560*/  @!P0 BRA `(.L_x_172) ;  /* 0xfffffffc00f08947 */ /* 0x004fea000383ffff */
[----:B------:R-:W-:Y:S05]  /*a570*/  BRA `(.L_x_173) ;  /* 0xffffffac00107947 */ /* 0x000fea000383ffff */
.L_x_86:
[----:B-1----:R-:W-:-:S07]  /*a580*/  MOV R0, UR6 ;  /* 0x0000000600007c02 */ /* 0x002fce0008000f00 */
.L_x_174:
[----:B-1----:R1:W2:Y:S02]  /*a590*/  SYNCS.PHASECHK.TRANS64.TRYWAIT P0, [R0+URZ+0x68], R3 ;  /* 0x00006803000075a7 */ /* 0x0022a400080011ff */
[----:B--2---:R-:W-:Y:S05]  /*a5a0*/  @!P0 NANOSLEEP.SYNCS 0x989680 ;  /* 0x009896800000895d */ /* 0x004fea0003900000 */
[----:B------:R-:W2:Y:S02]  /*a5b0*/  @!P0 SYNCS.PHASECHK.TRANS64 P0, [R0+URZ+0x68], R3 ;  /* 0x00006803000085a7 */ /* 0x000ea400080010ff */
[----:B--2---:R-:W-:Y:S05]  /*a5c0*/  @!P0 BRA `(.L_x_174) ;  /* 0xfffffffc00f08947 */ /* 0x004fea000383ffff */
[----:B------:R-:W-:Y:S05]  /*a5d0*/  BRA `(.L_x_175) ;  /* 0xffffffac00007947 */ /* 0x000fea000383ffff */
.L_x_87:
[----:B-1----:R-:W-:-:S07]  /*a5e0*/  MOV R0, UR6 ;  /* 0x0000000600007c02 */ /* 0x002fce0008000f00 */
.L_x_176:
[----:B-1----:R1:W2:Y:S02]  /*a5f0*/  SYNCS.PHASECHK.TRANS64.TRYWAIT P0, [R0+URZ+0x70], R3 ;  /* 0x00007003000075a7 */ /* 0x0022a400080011ff */
[----:B--2---:R-:W-:Y:S05]  /*a600*/  @!P0 NANOSLEEP.SYNCS 0x989680 ;  /* 0x009896800000895d */ /* 0x004fea0003900000 */
[----:B------:R-:W2:Y:S02]  /*a610*/  @!P0 SYNCS.PHASECHK.TRANS64 P0, [R0+URZ+0x70], R3 ;  /* 0x00007003000085a7 */ /* 0x000ea400080010ff */
[----:B--2---:R-:W-:Y:S05]  /*a620*/  @!P0 BRA `(.L_x_176) ;  /* 0xfffffffc00f08947 */ /* 0x004fea000383ffff */
[----:B------:R-:W-:Y:S05]  /*a630*/  BRA `(.L_x_177) ;  /* 0xffffffa800f07947 */ /* 0x000fea000383ffff */
.L_x_89:
[----:B--2---:R2:W3:Y:S02]  /*a640*/  SYNCS.PHASECHK.TRANS64.TRYWAIT P0, [R0+URZ+0x90], R3 ;  /* 0x00009003000075a7 */ /* 0x0044e400080011ff */
[----:B---3--:R-:W-:Y:S05]  /*a650*/  @!P0 NANOSLEEP.SYNCS 0x989680 ;  /* 0x009896800000895d */ /* 0x008fea0003900000 */
[----:B------:R-:W3:Y:S02]  /*a660*/  @!P0 SYNCS.PHASECHK.TRANS64 P0, [R0+URZ+0x90], R3 ;  /* 0x00009003000085a7 */ /* 0x000ee400080010ff */
[----:B---3--:R-:W-:Y:S05]  /*a670*/  @!P0 BRA `(.L_x_89) ;  /* 0xfffffffc00f08947 */ /* 0x008fea000383ffff */
[----:B------:R-:W-:Y:S05]  /*a680*/  BRA `(.L_x_178) ;  /* 0xffffffac00b87947 */ /* 0x000fea000383ffff */
.L_x_100:
[----:B-1----:R-:W-:Y:S04]  /*a690*/  MOV R0, UR48 ;  /* 0x0000003000007c02 */ /* 0x002fe80008000f00 */
[----:B------:R1:W3:Y:S03]  /*a6a0*/  SYNCS.PHASECHK.TRANS64.TRYWAIT P1, [R0+URZ+0x40], R5 ;  /* 0x00004005000075a7 */ /* 0x0002e600080211ff */
[----:B---3--:R-:W-:Y:S05]  /*a6b0*/  @!P1 NANOSLEEP.SYNCS 0x989680 ;  /* 0x009896800000995d */ /* 0x008fea0003900000 */
[----:B------:R-:W3:Y:S02]  /*a6c0*/  @!P1 SYNCS.PHASECHK.TRANS64 P1, [R0+URZ+0x40], R5 ;  /* 0x00004005000095a7 */ /* 0x000ee400080210ff */
[----:B---3--:R-:W-:Y:S05]  /*a6d0*/  @!P1 BRA `(.L_x_100) ;  /* 0xfffffffc00ec9947 */ /* 0x008fea000383ffff */
[----:B------:R-:W-:Y:S05]  /*a6e0*/  BRA `(.L_x_99) ;  /* 0xffffffbc000c7947 */ /* 0x000fea000383ffff */
.L_x_102:
[----:B-1----:R1:W4:Y:S02]  /*a6f0*/  SYNCS.PHASECHK.TRANS64.TRYWAIT P0, [R110+URZ+0xb0], R3 ;  /* 0x0000b0036e0075a7 */ /* 0x00232400080011ff */
[----:B----4-:R-:W-:Y:S05]  /*a700*/  @!P0 NANOSLEEP.SYNCS 0x989680 ;  /* 0x009896800000895d */ /* 0x010fea0003900000 */
[----:B------:R-:W4:Y:S02]  /*a710*/  @!P0 SYNCS.PHASECHK.TRANS64 P0, [R110+URZ+0xb0], R3 ;  /* 0x0000b0036e0085a7 */ /* 0x000f2400080010ff */
[----:B----4-:R-:W-:Y:S05]  /*a720*/  @!P0 BRA `(.L_x_102) ;  /* 0xfffffffc00f08947 */ /* 0x010fea000383ffff */
[----:B------:R-:W-:Y:S05]  /*a730*/  BRA `(.L_x_101) ;  /* 0xffffffbc00a47947 */ /* 0x000fea000383ffff */
.L_x_111:
[----:B-1----:R1:W2:Y:S02]  /*a740*/  SYNCS.PHASECHK.TRANS64.TRYWAIT P0, [R3+URZ+0x40], R0 ;  /* 0x00004000030075a7 */ /* 0x0022a400080011ff */
[----:B--2---:R-:W-:Y:S05]  /*a750*/  @!P0 NANOSLEEP.SYNCS 0x989680 ;  /* 0x009896800000895d */ /* 0x004fea0003900000 */
[----:B------:R-:W2:Y:S02]  /*a760*/  @!P0 SYNCS.PHASECHK.TRANS64 P0, [R3+URZ+0x40], R0 ;  /* 0x00004000030085a7 */ /* 0x000ea400080010ff */
[----:B--2---:R-:W-:Y:S05]  /*a770*/  @!P0 BRA `(.L_x_111) ;  /* 0xfffffffc00f08947 */ /* 0x004fea000383ffff */
[----:B------:R-:W-:Y:S05]  /*a780*/  BRA `(.L_x_110) ;  /* 0xffffffc800607947 */ /* 0x000fea000383ffff */
.L_x_119:
[----:B-1----:R1:W2:Y:S02]  /*a790*/  SYNCS.PHASECHK.TRANS64.TRYWAIT P0, [R3+URZ+0x40], R6 ;  /* 0x00004006030075a7 */ /* 0x0022a400080011ff */
[----:B--2---:R-:W-:Y:S05]  /*a7a0*/  @!P0 NANOSLEEP.SYNCS 0x989680 ;  /* 0x009896800000895d */ /* 0x004fea0003900000 */
[----:B------:R-:W2:Y:S02]  /*a7b0*/  @!P0 SYNCS.PHASECHK.TRANS64 P0, [R3+URZ+0x40], R6 ;  /* 0x00004006030085a7 */ /* 0x000ea400080010ff */
[----:B--2---:R-:W-:Y:S05]  /*a7c0*/  @!P0 BRA `(.L_x_119) ;  /* 0xfffffffc00f08947 */ /* 0x004fea000383ffff */
[----:B------:R-:W-:Y:S05]  /*a7d0*/  BRA `(.L_x_118) ;  /* 0xffffffd400c07947 */ /* 0x000fea000383ffff */
.L_x_127:
[----:B-1----:R1:W2:Y:S02]  /*a7e0*/  SYNCS.PHASECHK.TRANS64.TRYWAIT P0, [R114+URZ+0x40], R3 ;  /* 0x00004003720075a7 */ /* 0x0022a400080011ff */
[----:B--2---:R-:W-:Y:S05]  /*a7f0*/  @!P0 NANOSLEEP.SYNCS 0x989680 ;  /* 0x009896800000895d */ /* 0x004fea0003900000 */
[----:B------:R-:W2:Y:S02]  /*a800*/  @!P0 SYNCS.PHASECHK.TRANS64 P0, [R114+URZ+0x40], R3 ;  /* 0x00004003720085a7 */ /* 0x000ea400080010ff */
[----:B--2---:R-:W-:Y:S05]  /*a810*/  @!P0 BRA `(.L_x_127) ;  /* 0xfffffffc00f08947 */ /* 0x004fea000383ffff */
[----:B------:R-:W-:Y:S05]  /*a820*/  BRA `(.L_x_126) ;  /* 0xffffffe400207947 */ /* 0x000fea000383ffff */
        .weak           $__internal_0_$__cuda_sm10x_tcgen05_guardrail_trap_col_being_dealloced_not_returned_by_alloc
        .type           $__internal_0_$__cuda_sm10x_tcgen05_guardrail_trap_col_being_dealloced_not_returned_by_alloc,@function
        .size           $__internal_0_$__cuda_sm10x_tcgen05_guardrail_trap_col_being_dealloced_not_returned_by_alloc,($__internal_1_$__cuda_sm10x_tcgen05_guardrail_trap_phase_invalid_during_alloc - $__internal_0_$__cuda_sm10x_tcgen05_guardrail_trap_col_being_dealloced_not_returned_by_alloc)
$__internal_0_$__cuda_sm10x_tcgen05_guardrail_trap_col_being_dealloced_not_returned_by_alloc:
[----:B------:R-:W-:Y:S05]  /*a830*/  BPT.TRAP 0x1 ;  /* 0x000000040000795c */ /* 0x000fea0000300000 */
[----:B------:R-:W-:-:S04]  /*a840*/  HFMA2 R3, -RZ, RZ, 0, 0 ;  /* 0x00000000ff037431 */ /* 0x000fc800000001ff */
[----:B------:R-:W-:Y:S05]  /*a850*/  RET.REL.NODEC R2 `(_ZN7cutlass13device_kernelINS_4gemm6kernel13GemmUniversalIN4cute5tupleIJiiiiEEENS1_10collective13CollectiveMmaINS1_41MainloopSm100TmaUmmaWarpSpecializedSparseILi4ELi2ELi2ENS5_IJNS4_1CILi2EEENSA_ILi1EEESC_EEEEENS5_IJNSA_ILi256EEENSA_ILi128EEESG_EEENS_6half_tENS5_IJNS4_6LayoutINS5_IJiNS5_IJSB_iEEEiEEENS5_IJlNS5_IJSC_SB_EEElEEEEENSJ_INS5_IJNS5_IJNS5_IJNSA_ILi8EEESB_SP_EEEiEEENS5_IJNS5_IJNSA_ILi16EEESB_NSA_ILi4EEEEEEiEEEiEEENS5_IJNS5_IJNS5_IJSG_SS_NSA_ILi2048EEEEEENSA_ILi16384EEEEEENS5_IJNS5_IJSC_NSA_ILi1024EEENSA_ILi32EEEEEElEEElEEEEEEEESI_NS5_IJlSC_lEEENS4_8TiledMMAINS4_8MMA_AtomIJNS4_33SM100_MMA_F16BF16_2x1SM_SS_SPARSEISI_SI_fLi256ELi128ELNS4_4UMMA5MajorE0ELS1D_0ELNS1C_7ScaleInE0ELS1E_0EEEEEENSJ_INS5_IJSC_SC_SC_EEENS5_IJNSA_ILi0EEES1I_S1I_EEEEENS5_IJNS4_10UnderscoreES1L_S1L_EEEEENS4_18SM100_TMA_2SM_LOADENS4_14ComposedLayoutINS4_7SwizzleILi3ELi4ELi3EEENS4_25smem_sparse_ptr_flag_bitsILi2ELi16EEENSJ_INS5_IJNS5_IJSC_SP_EEENS5_IJSB_NSA_ILi64EEEEEEEEENS5_IJNS5_IJS1I_SG_EEESM_EEEEEEEvNS4_8identityES1O_NS1P_IS1R_NS4_18smem_ptr_flag_bitsILi16EEENSJ_INS5_IJSP_S1V_EEENS5_IJS1V_SC_EEEEEEEvS22_EENS_8epilogue10collective18CollectiveEpilogueINS2A_23Sm100TmaWarpSpecializedILi4ELi2ELi32ELb1ELb0EEEJNS5_IJSG_SG_SG_EEENS5_IJNSJ_ISG_SC_EENSJ_IS12_SC_EEEEEfNS5_IJSC_llEEEfS2J_NS2A_6fusion15FusionCallbacksIS2E_NS2K_17LinearCombinationIffffLNS_15FloatRoundStyleE2EEES2F_S2I_JEEENS4_5SM1004TMEM4LOAD26SM100_TMEM_LOAD_32dp32b32xENS4_13SM90_TMA_LOADENS1P_INS1Q_ILi2ELi5ELi2EEENS23_ILi32EEENSJ_INS5_IJS12_ST_EEENS5_IJSC_S12_EEEEEEENS4_39AutoVectorizingCopyWithAssumedAlignmentILi128EEENS4_14SM90_TMA_STOREES30_S32_S32_EEEvvEEEEvNT_6ParamsE) ;  /* 0xffffff5402e87950 */ /* 0x000fea0003c3ffff */
        .weak           $__internal_1_$__cuda_sm10x_tcgen05_guardrail_trap_phase_invalid_during_alloc
        .type           $__internal_1_$__cuda_sm10x_tcgen05_guardrail_trap_phase_invalid_during_alloc,@function
        .size           $__internal_1_$__cuda_sm10x_tcgen05_guardrail_trap_phase_invalid_during_alloc,($__internal_2_$__cuda_sm10x_tcgen05_guardrail_trap_unallocated_columns_being_dealloced - $__internal_1_$__cuda_sm10x_tcgen05_guardrail_trap_phase_invalid_during_alloc)
$__internal_1_$__cuda_sm10x_tcgen05_guardrail_trap_phase_invalid_during_alloc:
[----:B------:R-:W-:Y:S05]  /*a860*/  BPT.TRAP 0x1 ;  /* 0x000000040000795c */ /* 0x000fea0000300000 */
[----:B------:R-:W-:-:S04]  /*a870*/  MOV R3, 0x0 ;  /* 0x0000000000037802 */ /* 0x000fc80000000f00 */
[----:B------:R-:W-:Y:S05]  /*a880*/  RET.REL.NODEC R2 `(_ZN7cutlass13device_kernelINS_4gemm6kernel13GemmUniversalIN4cute5tupleIJiiiiEEENS1_10collective13CollectiveMmaINS1_41MainloopSm100TmaUmmaWarpSpecializedSparseILi4ELi2ELi2ENS5_IJNS4_1CILi2EEENSA_ILi1EEESC_EEEEENS5_IJNSA_ILi256EEENSA_ILi128EEESG_EEENS_6half_tENS5_IJNS4_6LayoutINS5_IJiNS5_IJSB_iEEEiEEENS5_IJlNS5_IJSC_SB_EEElEEEEENSJ_INS5_IJNS5_IJNS5_IJNSA_ILi8EEESB_SP_EEEiEEENS5_IJNS5_IJNSA_ILi16EEESB_NSA_ILi4EEEEEEiEEEiEEENS5_IJNS5_IJNS5_IJSG_SS_NSA_ILi2048EEEEEENSA_ILi16384EEEEEENS5_IJNS5_IJSC_NSA_ILi1024EEENSA_ILi32EEEEEElEEElEEEEEEEESI_NS5_IJlSC_lEEENS4_8TiledMMAINS4_8MMA_AtomIJNS4_33SM100_MMA_F16BF16_2x1SM_SS_SPARSEISI_SI_fLi256ELi128ELNS4_4UMMA5MajorE0ELS1D_0ELNS1C_7ScaleInE0ELS1E_0EEEEEENSJ_INS5_IJSC_SC_SC_EEENS5_IJNSA_ILi0EEES1I_S1I_EEEEENS5_IJNS4_10UnderscoreES1L_S1L_EEEEENS4_18SM100_TMA_2SM_LOADENS4_14ComposedLayoutINS4_7SwizzleILi3ELi4ELi3EEENS4_25smem_sparse_ptr_flag_bitsILi2ELi16EEENSJ_INS5_IJNS5_IJSC_SP_EEENS5_IJSB_NSA_ILi64EEEEEEEEENS5_IJNS5_IJS1I_SG_EEESM_EEEEEEEvNS4_8identityES1O_NS1P_IS1R_NS4_18smem_ptr_flag_bitsILi16EEENSJ_INS5_IJSP_S1V_EEENS5_IJS1V_SC_EEEEEEEvS22_EENS_8epilogue10collective18CollectiveEpilogueINS2A_23Sm100TmaWarpSpecializedILi4ELi2ELi32ELb1ELb0EEEJNS5_IJSG_SG_SG_EEENS5_IJNSJ_ISG_SC_EENSJ_IS12_SC_EEEEEfNS5_IJSC_llEEEfS2J_NS2A_6fusion15FusionCallbacksIS2E_NS2K_17LinearCombinationIffffLNS_15FloatRoundStyleE2EEES2F_S2I_JEEENS4_5SM1004TMEM4LOAD26SM100_TMEM_LOAD_32dp32b32xENS4_13SM90_TMA_LOADENS1P_INS1Q_ILi2ELi5ELi2EEENS23_ILi32EEENSJ_INS5_IJS12_ST_EEENS5_IJSC_S12_EEEEEEENS4_39AutoVectorizingCopyWithAssumedAlignmentILi128EEENS4_14SM90_TMA_STOREES30_S32_S32_EEEvvEEEEvNT_6ParamsE) ;  /* 0xffffff5402dc7950 */ /* 0x000fea0003c3ffff */
        .weak           $__internal_2_$__cuda_sm10x_tcgen05_guardrail_trap_unallocated_columns_being_dealloced
        .type           $__internal_2_$__cuda_sm10x_tcgen05_guardrail_trap_unallocated_columns_being_dealloced,@function
        .size           $__internal_2_$__cuda_sm10x_tcgen05_guardrail_trap_unallocated_columns_being_dealloced,(.L_x_180 - $__internal_2_$__cuda_sm10x_tcgen05_guardrail_trap_unallocated_columns_being_dealloced)
$__internal_2_$__cuda_sm10x_tcgen05_guardrail_trap_unallocated_columns_being_dealloced:
[----:B------:R-:W-:Y:S05]  /*a890*/  BPT.TRAP 0x1 ;  /* 0x000000040000795c */ /* 0x000fea0000300000 */
[----:B------:R-:W-:-:S04]  /*a8a0*/  HFMA2 R3, -RZ, RZ, 0, 0 ;  /* 0x00000000ff037431 */ /* 0x000fc800000001ff */
[----:B------:R-:W-:Y:S05]  /*a8b0*/  RET.REL.NODEC R2 `(_ZN7cutlass13device_kernelINS_4gemm6kernel13GemmUniversalIN4cute5tupleIJiiiiEEENS1_10collective13CollectiveMmaINS1_41MainloopSm100TmaUmmaWarpSpecializedSparseILi4ELi2ELi2ENS5_IJNS4_1CILi2EEENSA_ILi1EEESC_EEEEENS5_IJNSA_ILi256EEENSA_ILi128EEESG_EEENS_6half_tENS5_IJNS4_6LayoutINS5_IJiNS5_IJSB_iEEEiEEENS5_IJlNS5_IJSC_SB_EEElEEEEENSJ_INS5_IJNS5_IJNS5_IJNSA_ILi8EEESB_SP_EEEiEEENS5_IJNS5_IJNSA_ILi16EEESB_NSA_ILi4EEEEEEiEEEiEEENS5_IJNS5_IJNS5_IJSG_SS_NSA_ILi2048EEEEEENSA_ILi16384EEEEEENS5_IJNS5_IJSC_NSA_ILi1024EEENSA_ILi32EEEEEElEEElEEEEEEEESI_NS5_IJlSC_lEEENS4_8TiledMMAINS4_8MMA_AtomIJNS4_33SM100_MMA_F16BF16_2x1SM_SS_SPARSEISI_SI_fLi256ELi128ELNS4_4UMMA5MajorE0ELS1D_0ELNS1C_7ScaleInE0ELS1E_0EEEEEENSJ_INS5_IJSC_SC_SC_EEENS5_IJNSA_ILi0EEES1I_S1I_EEEEENS5_IJNS4_10UnderscoreES1L_S1L_EEEEENS4_18SM100_TMA_2SM_LOADENS4_14ComposedLayoutINS4_7SwizzleILi3ELi4ELi3EEENS4_25smem_sparse_ptr_flag_bitsILi2ELi16EEENSJ_INS5_IJNS5_IJSC_SP_EEENS5_IJSB_NSA_ILi64EEEEEEEEENS5_IJNS5_IJS1I_SG_EEESM_EEEEEEEvNS4_8identityES1O_NS1P_IS1R_NS4_18smem_ptr_flag_bitsILi16EEENSJ_INS5_IJSP_S1V_EEENS5_IJS1V_SC_EEEEEEEvS22_EENS_8epilogue10collective18CollectiveEpilogueINS2A_23Sm100TmaWarpSpecializedILi4ELi2ELi32ELb1ELb0EEEJNS5_IJSG_SG_SG_EEENS5_IJNSJ_ISG_SC_EENSJ_IS12_SC_EEEEEfNS5_IJSC_llEEEfS2J_NS2A_6fusion15FusionCallbacksIS2E_NS2K_17LinearCombinationIffffLNS_15FloatRoundStyleE2EEES2F_S2I_JEEENS4_5SM1004TMEM4LOAD26SM100_TMEM_LOAD_32dp32b32xENS4_13SM90_TMA_LOADENS1P_INS1Q_ILi2ELi5ELi2EEENS23_ILi32EEENSJ_INS5_IJS12_ST_EEENS5_IJSC_S12_EEEEEEENS4_39AutoVectorizingCopyWithAssumedAlignmentILi128EEENS4_14SM90_TMA_STOREES30_S32_S32_EEEvvEEEEvNT_6ParamsE) ;  /* 0xffffff5402d07950 */ /* 0x000fea0003c3ffff */
.L_x_179:
[----:B------:R-:W-:-:S00]  /*a8c0*/  BRA `(.L_x_179) ;  /* 0xfffffffc00fc7947 */ /* 0x000fc0000383ffff */
[----:B------:R-:W-:-:S00]  /*a8d0*/  NOP ;  /* 0x0000000000007918 */ /* 0x000fc00000000000 */
        /* <DEDUP_REMOVED lines=10> */
.L_x_180:


//--------------------- .nv.global.init           --------------------------
	.section	.nv.global.init,"aw",@progbits
.nv.global.init:
	.type		$str$27,@object
	.size		$str$27,($str$28 - $str$27)
$str$27:
        /*0000*/ 	.byte	0x28, 0x61, 0x64, 0x64, 0x72, 0x65, 0x73, 0x73, 0x20, 0x26, 0x20, 0x6d, 0x61, 0x73, 0x6b, 0x29
        /*0010*/ 	.byte	0x20, 0x3d, 0x3d, 0x20, 0x30, 0x00
	.type		$str$28,@object
	.size		$str$28,($str$26 - $str$28)
$str$28:
        /*0016*/ 	.byte	0x2f, 0x74, 0x6d, 0x70, 0x2f, 0x63, 0x75, 0x74, 0x6c, 0x61, 0x73, 0x73, 0x5f, 0x73, 0x77, 0x65
        /*0026*/ 	.byte	0x65, 0x70, 0x5f, 0x73, 0x72, 0x63, 0x2f, 0x69, 0x6e, 0x63, 0x6c, 0x75, 0x64, 0x65, 0x2f, 0x63
        /*0036*/ 	.byte	0x75, 0x74, 0x65, 0x2f, 0x70, 0x6f, 0x69, 0x6e, 0x74, 0x65, 0x72, 0x5f, 0x66, 0x6c, 0x61, 0x67
        /*0046*/ 	.byte	0x67, 0x65, 0x64, 0x2e, 0x68, 0x70, 0x70, 0x00
	.type		$str$26,@object
	.size		$str$26,($str$25 - $str$26)
$str$26:
        /*004e*/ 	.byte	0x2f, 0x74, 0x6d, 0x70, 0x2f, 0x63, 0x75, 0x74, 0x6c, 0x61, 0x73, 0x73, 0x5f, 0x73, 0x77, 0x65
        /*005e*/ 	.byte	0x65, 0x70, 0x5f, 0x73, 0x72, 0x63, 0x2f, 0x69, 0x6e, 0x63, 0x6c, 0x75, 0x64, 0x65, 0x2f, 0x63
        /*006e*/ 	.byte	0x75, 0x74, 0x65, 0x2f, 0x61, 0x74, 0x6f, 0x6d, 0x2f, 0x63, 0x6f, 0x70, 0x79, 0x5f, 0x74, 0x72
        /*007e*/ 	.byte	0x61, 0x69, 0x74, 0x73, 0x5f, 0x73, 0x6d, 0x31, 0x30, 0x30, 0x2e, 0x68, 0x70, 0x70, 0x00
	.type		$str$25,@object
	.size		$str$25,(__unnamed_1 - $str$25)
$str$25:
        /*008d*/ 	.byte	0x28, 0x28, 0x75, 0x69, 0x6e, 0x74, 0x33, 0x32, 0x5f, 0x74, 0x28, 0x74, 0x68, 0x72, 0x65, 0x61
        /*009d*/ 	.byte	0x64, 0x49, 0x64, 0x78, 0x2e, 0x78, 0x29, 0x20, 0x2f, 0x20, 0x33, 0x32, 0x29, 0x20, 0x25, 0x20
        /*00ad*/ 	.byte	0x34, 0x29, 0x20, 0x3d, 0x3d, 0x20, 0x28, 0x28, 0x28, 0x74, 0x6d, 0x65, 0x6d, 0x5f, 0x61, 0x64
        /*00bd*/ 	.byte	0x64, 0x72, 0x20, 0x3e, 0x3e, 0x20, 0x31, 0x36, 0x29, 0x20, 0x2f, 0x20, 0x33, 0x32, 0x29, 0x20
        /*00cd*/ 	.byte	0x25, 0x20, 0x34, 0x29, 0x00
	.type		__unnamed_1,@object
	.size		__unnamed_1,(__unnamed_2 - __unnamed_1)
__unnamed_1:
        /*00d2*/ 	.byte	0x61, 0x75, 0x74, 0x6f, 0x20, 0x63, 0x75, 0x74, 0x65, 0x3a, 0x3a, 0x61, 0x73, 0x5f, 0x70, 0x6f
        /* <DEDUP_REMOVED lines=23> */
        /*0252*/ 	.byte	0x3a, 0x3a, 0x43, 0x3c, 0x34, 0x30, 0x39, 0x36, 0x3e, 0x3e, 0x3e, 0x3e, 0x5d, 0x00
	.type		__unnamed_2,@object
	.size		__unnamed_2,(.L_2 - __unnamed_2)
__unnamed_2:
        /* <DEDUP_REMOVED lines=42> */
        /*0500*/ 	.byte	0x3e, 0x5d, 0x00
.L_2:


//--------------------- .nv.shared._ZN7cutlass13device_kernelINS_4gemm6kernel13GemmUniversalIN4cute5tupleIJiiiiEEENS1_10collective13CollectiveMmaINS1_41MainloopSm100TmaUmmaWarpSpecializedSparseILi4ELi2ELi2ENS5_IJNS4_1CILi2EEENSA_ILi1EEESC_EEEEENS5_IJNSA_ILi256EEENSA_ILi128EEESG_EEENS_6half_tENS5_IJNS4_6LayoutINS5_IJiNS5_IJSB_iEEEiEEENS5_IJlNS5_IJSC_SB_EEElEEEEENSJ_INS5_IJNS5_IJNS5_IJNSA_ILi8EEESB_SP_EEEiEEENS5_IJNS5_IJNSA_ILi16EEESB_NSA_ILi4EEEEEEiEEEiEEENS5_IJNS5_IJNS5_IJSG_SS_NSA_ILi2048EEEEEENSA_ILi16384EEEEEENS5_IJNS5_IJSC_NSA_ILi1024EEENSA_ILi32EEEEEElEEElEEEEEEEESI_NS5_IJlSC_lEEENS4_8TiledMMAINS4_8MMA_AtomIJNS4_33SM100_MMA_F16BF16_2x1SM_SS_SPARSEISI_SI_fLi256ELi128ELNS4_4UMMA5MajorE0ELS1D_0ELNS1C_7ScaleInE0ELS1E_0EEEEEENSJ_INS5_IJSC_SC_SC_EEENS5_IJNSA_ILi0EEES1I_S1I_EEEEENS5_IJNS4_10UnderscoreES1L_S1L_EEEEENS4_18SM100_TMA_2SM_LOADENS4_14ComposedLayoutINS4_7SwizzleILi3ELi4ELi3EEENS4_25smem_sparse_ptr_flag_bitsILi2ELi16EEENSJ_INS5_IJNS5_IJSC_SP_EEENS5_IJSB_NSA_ILi64EEEEEEEEENS5_IJNS5_IJS1I_SG_EEESM_EEEEEEEvNS4_8identityES1O_NS1P_IS1R_NS4_18smem_ptr_flag_bitsILi16EEENSJ_INS5_IJSP_S1V_EEENS5_IJS1V_SC_EEEEEEEvS22_EENS_8epilogue10collective18CollectiveEpilogueINS2A_23Sm100TmaWarpSpecializedILi4ELi2ELi32ELb1ELb0EEEJNS5_IJSG_SG_SG_EEENS5_IJNSJ_ISG_SC_EENSJ_IS12_SC_EEEEEfNS5_IJSC_llEEEfS2J_NS2A_6fusion15FusionCallbacksIS2E_NS2K_17LinearCombinationIffffLNS_15FloatRoundStyleE2EEES2F_S2I_JEEENS4_5SM1004TMEM4LOAD26SM100_TMEM_LOAD_32dp32b32xENS4_13SM90_TMA_LOADENS1P_INS1Q_ILi2ELi5ELi2EEENS23_ILi32EEENSJ_INS5_IJS12_ST_EEENS5_IJSC_S12_EEEEEEENS4_39AutoVectorizingCopyWithAssumedAlignmentILi128EEENS4_14SM90_TMA_STOREES30_S32_S32_EEEvvEEEEvNT_6ParamsE --------------------------
	.section	.nv.shared._ZN7cutlass13device_kernelINS_4gemm6kernel13GemmUniversalIN4cute5tupleIJiiiiEEENS1_10collective13CollectiveMmaINS1_41MainloopSm100TmaUmmaWarpSpecializedSparseILi4ELi2ELi2ENS5_IJNS4_1CILi2EEENSA_ILi1EEESC_EEEEENS5_IJNSA_ILi256EEENSA_ILi128EEESG_EEENS_6half_tENS5_IJNS4_6LayoutINS5_IJiNS5_IJSB_iEEEiEEENS5_IJlNS5_IJSC_SB_EEElEEEEENSJ_INS5_IJNS5_IJNS5_IJNSA_ILi8EEESB_SP_EEEiEEENS5_IJNS5_IJNSA_ILi16EEESB_NSA_ILi4EEEEEEiEEEiEEENS5_IJNS5_IJNS5_IJSG_SS_NSA_ILi2048EEEEEENSA_ILi16384EEEEEENS5_IJNS5_IJSC_NSA_ILi1024EEENSA_ILi32EEEEEElEEElEEEEEEEESI_NS5_IJlSC_lEEENS4_8TiledMMAINS4_8MMA_AtomIJNS4_33SM100_MMA_F16BF16_2x1SM_SS_SPARSEISI_SI_fLi256ELi128ELNS4_4UMMA5MajorE0ELS1D_0ELNS1C_7ScaleInE0ELS1E_0EEEEEENSJ_INS5_IJSC_SC_SC_EEENS5_IJNSA_ILi0EEES1I_S1I_EEEEENS5_IJNS4_10UnderscoreES1L_S1L_EEEEENS4_18SM100_TMA_2SM_LOADENS4_14ComposedLayoutINS4_7SwizzleILi3ELi4ELi3EEENS4_25smem_sparse_ptr_flag_bitsILi2ELi16EEENSJ_INS5_IJNS5_IJSC_SP_EEENS5_IJSB_NSA_ILi64EEEEEEEEENS5_IJNS5_IJS1I_SG_EEESM_EEEEEEEvNS4_8identityES1O_NS1P_IS1R_NS4_18smem_ptr_flag_bitsILi16EEENSJ_INS5_IJSP_S1V_EEENS5_IJS1V_SC_EEEEEEEvS22_EENS_8epilogue10collective18CollectiveEpilogueINS2A_23Sm100TmaWarpSpecializedILi4ELi2ELi32ELb1ELb0EEEJNS5_IJSG_SG_SG_EEENS5_IJNSJ_ISG_SC_EENSJ_IS12_SC_EEEEEfNS5_IJSC_llEEEfS2J_NS2A_6fusion15FusionCallbacksIS2E_NS2K_17LinearCombinationIffffLNS_15FloatRoundStyleE2EEES2F_S2I_JEEENS4_5SM1004TMEM4LOAD26SM100_TMEM_LOAD_32dp32b32xENS4_13SM90_TMA_LOADENS1P_INS1Q_ILi2ELi5ELi2EEENS23_ILi32EEENSJ_INS5_IJS12_ST_EEENS5_IJSC_S12_EEEEEEENS4_39AutoVectorizingCopyWithAssumedAlignmentILi128EEENS4_14SM90_TMA_STOREES30_S32_S32_EEEvvEEEEvNT_6ParamsE,"aw",@nobits
	.sectionflags	@""
	.align	16
	.zero		1024


//--------------------- .nv.shared.reserved.0     --------------------------
	.section	.nv.shared.reserved.0,"aw",@nobits
	.weak		__nv_reservedSMEM_offset_0_alias
	.size		__nv_reservedSMEM_offset_0_alias, 0, 64
	.other		__nv_reservedSMEM_offset_0_alias,@"STO_CUDA_RESERVED_SHARED STV_DEFAULT"
__nv_reservedSMEM_offset_0_alias:
	.zero		0
.nv.shared.reserved.0:
	.zero		64
	.weak		__nv_reservedSMEM_tcgen05_partition
	.type		__nv_reservedSMEM_tcgen05_partition,@object
	.size		__nv_reservedSMEM_tcgen05_partition,(.L_0 - __nv_reservedSMEM_tcgen05_partition)
__nv_reservedSMEM_tcgen05_partition:
	.zero		32
.L_0:


//--------------------- .nv.global                --------------------------
	.section	.nv.global,"aw",@nobits
.nv.global:
	.type		_ZN39_INTERNAL_c3ea2536_4_k_cu_55eb6ac6_37224cute1_E,@object
	.size		_ZN39_INTERNAL_c3ea2536_4_k_cu_55eb6ac6_37224cute1_E,(_ZN39_INTERNAL_c3ea2536_4_k_cu_55eb6ac6_37224cuda3std3__45__cpo6cbeginE - _ZN39_INTERNAL_c3ea2536_4_k_cu_55eb6ac6_37224cute1_E)
_ZN39_INTERNAL_c3ea2536_4_k_cu_55eb6ac6_37224cute1_E:
	.zero		1
	.type		_ZN39_INTERNAL_c3ea2536_4_k_cu_55eb6ac6_37224cuda3std3__45__cpo6cbeginE,@object
	.size		_ZN39_INTERNAL_c3ea2536_4_k_cu_55eb6ac6_37224cuda3std3__45__cpo6cbeginE,(_ZN39_INTERNAL_c3ea2536_4_k_cu_55eb6ac6_37224cuda3std3__48in_placeE - _ZN39_INTERNAL_c3ea2536_4_k_cu_55eb6ac6_37224cuda3std3__45__cpo6cbeginE)
_ZN39_INTERNAL_c3ea2536_4_k_cu_55eb6ac6_37224cuda3std3__45__cpo6cbeginE:
	.zero		1
	.type		_ZN39_INTERNAL_c3ea2536_4_k_cu_55eb6ac6_37224cuda3std3__48in_placeE,@object
	.size		_ZN39_INTERNAL_c3ea2536_4_k_cu_55eb6ac6_37224cuda3std3__48in_placeE,(_ZN39_INTERNAL_c3ea2536_4_k_cu_55eb6ac6_37224cuda3std6ranges3__45__cpo9iter_moveE - _ZN39_INTERNAL_c3ea2536_4_k_cu_55eb6ac6_37224cuda3std3__48in_placeE)
_ZN39_INTERNAL_c3ea2536_4_k_cu_55eb6ac6_37224cuda3std3__48in_placeE:
	.zero		1
	.type		_ZN39_INTERNAL_c3ea2536_4_k_cu_55eb6ac6_37224cuda3std6ranges3__45__cpo9iter_moveE,@object
	.size		_ZN39_INTERNAL_c3ea2536_4_k_cu_55eb6ac6_37224cuda3std6ranges3__45__cpo9iter_moveE,(_ZN39_INTERNAL_c3ea2536_4_k_cu_55eb6ac6_37224cuda3std3__45__cpo5beginE - _ZN39_INTERNAL_c3ea2536_4_k_cu_55eb6ac6_37224cuda3std6ranges3__45__cpo9iter_moveE)
_ZN39_INTERNAL_c3ea2536_4_k_cu_55eb6ac6_37224cuda3std6ranges3__45__cpo9iter_moveE:
	.zero		1
	.type		_ZN39_INTERNAL_c3ea2536_4_k_cu_55eb6ac6_37224cuda3std3__45__cpo5beginE,@object
	.size		_ZN39_INTERNAL_c3ea2536_4_k_cu_55eb6ac6_37224cuda3std3__45__cpo5beginE,(_ZN39_INTERNAL_c3ea2536_4_k_cu_55eb6ac6_37224cuda3std3__441_GLOBAL__N__c3ea2536_4_k_cu_55eb6ac6_37226ignoreE - _ZN39_INTERNAL_c3ea2536_4_k_cu_55eb6ac6_37224cuda3std3__45__cpo5beginE)
_ZN39_INTERNAL_c3ea2536_4_k_cu_55eb6ac6_37224cuda3std3__45__cpo5beginE:
	.zero		1
	.type		_ZN39_INTERNAL_c3ea2536_4_k_cu_55eb6ac6_37224cuda3std3__441_GLOBAL__N__c3ea2536_4_k_cu_55eb6ac6_37226ignoreE,@object
	.size		_ZN39_INTERNAL_c3ea2536_4_k_cu_55eb6ac6_37224cuda3std3__441_GLOBAL__N__c3ea2536_4_k_cu_55eb6ac6_37226ignoreE,(_ZN39_INTERNAL_c3ea2536_4_k_cu_55eb6ac6_37224cute7productE - _ZN39_INTERNAL_c3ea2536_4_k_cu_55eb6ac6_37224cuda3std3__441_GLOBAL__N__c3ea2536_4_k_cu_55eb6ac6_37226ignoreE)
_ZN39_INTERNAL_c3ea2536_4_k_cu_55eb6ac6_37224cuda3std3__441_GLOBAL__N__c3ea2536_4_k_cu_55eb6ac6_37226ignoreE:
	.zero		1
	.type		_ZN39_INTERNAL_c3ea2536_4_k_cu_55eb6ac6_37224cute7productE,@object
	.size		_ZN39_INTERNAL_c3ea2536_4_k_cu_55eb6ac6_37224cute7productE,(_ZN39_INTERNAL_c3ea2536_4_k_cu_55eb6ac6_37224cuda3std3__45__cpo3endE - _ZN39_INTERNAL_c3ea2536_4_k_cu_55eb6ac6_37224cute7productE)
_ZN39_INTERNAL_c3ea2536_4_k_cu_55eb6ac6_37224cute7productE:
	.zero		1
	.type		_ZN39_INTERNAL_c3ea2536_4_k_cu_55eb6ac6_37224cuda3std3__45__cpo3endE,@object
	.size		_ZN39_INTERNAL_c3ea2536_4_k_cu_55eb6ac6_37224cuda3std3__45__cpo3endE,(_ZN39_INTERNAL_c3ea2536_4_k_cu_55eb6ac6_37224cuda3std3__419piecewise_constructE - _ZN39_INTERNAL_c3ea2536_4_k_cu_55eb6ac6_37224cuda3std3__45__cpo3endE)
_ZN39_INTERNAL_c3ea2536_4_k_cu_55eb6ac6_37224cuda3std3__45__cpo3endE:
	.zero		1
	.type		_ZN39_INTERNAL_c3ea2536_4_k_cu_55eb6ac6_37224cuda3std3__419piecewise_constructE,@object
	.size		_ZN39_INTERNAL_c3ea2536_4_k_cu_55eb6ac6_37224cuda3std3__419piecewise_constructE,(_ZN39_INTERNAL_c3ea2536_4_k_cu_55eb6ac6_37224cuda3std3__45__cpo4cendE - _ZN39_INTERNAL_c3ea2536_4_k_cu_55eb6ac6_37224cuda3std3__419piecewise_constructE)
_ZN39_INTERNAL_c3ea2536_4_k_cu_55eb6ac6_37224cuda3std3__419piecewise_constructE:
	.zero		1
	.type		_ZN39_INTERNAL_c3ea2536_4_k_cu_55eb6ac6_37224cuda3std3__45__cpo4cendE,@object
	.size		_ZN39_INTERNAL_c3ea2536_4_k_cu_55eb6ac6_37224cuda3std3__45__cpo4cendE,(_ZN39_INTERNAL_c3ea2536_4_k_cu_55eb6ac6_37224cuda3std6ranges3__45__cpo4swapE - _ZN39_INTERNAL_c3ea2536_4_k_cu_55eb6ac6_37224cuda3std3__45__cpo4cendE)
_ZN39_INTERNAL_c3ea2536_4_k_cu_55eb6ac6_37224cuda3std3__45__cpo4cendE:
	.zero		1
	.type		_ZN39_INTERNAL_c3ea2536_4_k_cu_55eb6ac6_37224cuda3std6ranges3__45__cpo4swapE,@object
	.size		_ZN39_INTERNAL_c3ea2536_4_k_cu_55eb6ac6_37224cuda3std6ranges3__45__cpo4swapE,(.L_10 - _ZN39_INTERNAL_c3ea2536_4_k_cu_55eb6ac6_37224cuda3std6ranges3__45__cpo4swapE)
_ZN39_INTERNAL_c3ea2536_4_k_cu_55eb6ac6_37224cuda3std6ranges3__45__cpo4swapE:
	.zero		1
.L_10:


//--------------------- .nv.constant0._ZN7cutlass13device_kernelINS_4gemm6kernel13GemmUniversalIN4cute5tupleIJiiiiEEENS1_10collective13CollectiveMmaINS1_41MainloopSm100TmaUmmaWarpSpecializedSparseILi4ELi2ELi2ENS5_IJNS4_1CILi2EEENSA_ILi1EEESC_EEEEENS5_IJNSA_ILi256EEENSA_ILi128EEESG_EEENS_6half_tENS5_IJNS4_6LayoutINS5_IJiNS5_IJSB_iEEEiEEENS5_IJlNS5_IJSC_SB_EEElEEEEENSJ_INS5_IJNS5_IJNS5_IJNSA_ILi8EEESB_SP_EEEiEEENS5_IJNS5_IJNSA_ILi16EEESB_NSA_ILi4EEEEEEiEEEiEEENS5_IJNS5_IJNS5_IJSG_SS_NSA_ILi2048EEEEEENSA_ILi16384EEEEEENS5_IJNS5_IJSC_NSA_ILi1024EEENSA_ILi32EEEEEElEEElEEEEEEEESI_NS5_IJlSC_lEEENS4_8TiledMMAINS4_8MMA_AtomIJNS4_33SM100_MMA_F16BF16_2x1SM_SS_SPARSEISI_SI_fLi256ELi128ELNS4_4UMMA5MajorE0ELS1D_0ELNS1C_7ScaleInE0ELS1E_0EEEEEENSJ_INS5_IJSC_SC_SC_EEENS5_IJNSA_ILi0EEES1I_S1I_EEEEENS5_IJNS4_10UnderscoreES1L_S1L_EEEEENS4_18SM100_TMA_2SM_LOADENS4_14ComposedLayoutINS4_7SwizzleILi3ELi4ELi3EEENS4_25smem_sparse_ptr_flag_bitsILi2ELi16EEENSJ_INS5_IJNS5_IJSC_SP_EEENS5_IJSB_NSA_ILi64EEEEEEEEENS5_IJNS5_IJS1I_SG_EEESM_EEEEEEEvNS4_8identityES1O_NS1P_IS1R_NS4_18smem_ptr_flag_bitsILi16EEENSJ_INS5_IJSP_S1V_EEENS5_IJS1V_SC_EEEEEEEvS22_EENS_8epilogue10collective18CollectiveEpilogueINS2A_23Sm100TmaWarpSpecializedILi4ELi2ELi32ELb1ELb0EEEJNS5_IJSG_SG_SG_EEENS5_IJNSJ_ISG_SC_EENSJ_IS12_SC_EEEEEfNS5_IJSC_llEEEfS2J_NS2A_6fusion15FusionCallbacksIS2E_NS2K_17LinearCombinationIffffLNS_15FloatRoundStyleE2EEES2F_S2I_JEEENS4_5SM1004TMEM4LOAD26SM100_TMEM_LOAD_32dp32b32xENS4_13SM90_TMA_LOADENS1P_INS1Q_ILi2ELi5ELi2EEENS23_ILi32EEENSJ_INS5_IJS12_ST_EEENS5_IJSC_S12_EEEEEEENS4_39AutoVectorizingCopyWithAssumedAlignmentILi128EEENS4_14SM90_TMA_STOREES30_S32_S32_EEEvvEEEEvNT_6ParamsE --------------------------
	.section	.nv.constant0._ZN7cutlass13device_kernelINS_4gemm6kernel13GemmUniversalIN4cute5tupleIJiiiiEEENS1_10collective13CollectiveMmaINS1_41MainloopSm100TmaUmmaWarpSpecializedSparseILi4ELi2ELi2ENS5_IJNS4_1CILi2EEENSA_ILi1EEESC_EEEEENS5_IJNSA_ILi256EEENSA_ILi128EEESG_EEENS_6half_tENS5_IJNS4_6LayoutINS5_IJiNS5_IJSB_iEEEiEEENS5_IJlNS5_IJSC_SB_EEElEEEEENSJ_INS5_IJNS5_IJNS5_IJNSA_ILi8EEESB_SP_EEEiEEENS5_IJNS5_IJNSA_ILi16EEESB_NSA_ILi4EEEEEEiEEEiEEENS5_IJNS5_IJNS5_IJSG_SS_NSA_ILi2048EEEEEENSA_ILi16384EEEEEENS5_IJNS5_IJSC_NSA_ILi1024EEENSA_ILi32EEEEEElEEElEEEEEEEESI_NS5_IJlSC_lEEENS4_8TiledMMAINS4_8MMA_AtomIJNS4_33SM100_MMA_F16BF16_2x1SM_SS_SPARSEISI_SI_fLi256ELi128ELNS4_4UMMA5MajorE0ELS1D_0ELNS1C_7ScaleInE0ELS1E_0EEEEEENSJ_INS5_IJSC_SC_SC_EEENS5_IJNSA_ILi0EEES1I_S1I_EEEEENS5_IJNS4_10UnderscoreES1L_S1L_EEEEENS4_18SM100_TMA_2SM_LOADENS4_14ComposedLayoutINS4_7SwizzleILi3ELi4ELi3EEENS4_25smem_sparse_ptr_flag_bitsILi2ELi16EEENSJ_INS5_IJNS5_IJSC_SP_EEENS5_IJSB_NSA_ILi64EEEEEEEEENS5_IJNS5_IJS1I_SG_EEESM_EEEEEEEvNS4_8identityES1O_NS1P_IS1R_NS4_18smem_ptr_flag_bitsILi16EEENSJ_INS5_IJSP_S1V_EEENS5_IJS1V_SC_EEEEEEEvS22_EENS_8epilogue10collective18CollectiveEpilogueINS2A_23Sm100TmaWarpSpecializedILi4ELi2ELi32ELb1ELb0EEEJNS5_IJSG_SG_SG_EEENS5_IJNSJ_ISG_SC_EENSJ_IS12_SC_EEEEEfNS5_IJSC_llEEEfS2J_NS2A_6fusion15FusionCallbacksIS2E_NS2K_17LinearCombinationIffffLNS_15FloatRoundStyleE2EEES2F_S2I_JEEENS4_5SM1004TMEM4LOAD26SM100_TMEM_LOAD_32dp32b32xENS4_13SM90_TMA_LOADENS1P_INS1Q_ILi2ELi5ELi2EEENS23_ILi32EEENSJ_INS5_IJS12_ST_EEENS5_IJSC_S12_EEEEEEENS4_39AutoVectorizingCopyWithAssumedAlignmentILi128EEENS4_14SM90_TMA_STOREES30_S32_S32_EEEvvEEEEvNT_6ParamsE,"a",@progbits
	.sectionflags	@""
	.align	4
.nv.constant0._ZN7cutlass13device_kernelINS_4gemm6kernel13GemmUniversalIN4cute5tupleIJiiiiEEENS1_10collective13CollectiveMmaINS1_41MainloopSm100TmaUmmaWarpSpecializedSparseILi4ELi2ELi2ENS5_IJNS4_1CILi2EEENSA_ILi1EEESC_EEEEENS5_IJNSA_ILi256EEENSA_ILi128EEESG_EEENS_6half_tENS5_IJNS4_6LayoutINS5_IJiNS5_IJSB_iEEEiEEENS5_IJlNS5_IJSC_SB_EEElEEEEENSJ_INS5_IJNS5_IJNS5_IJNSA_ILi8EEESB_SP_EEEiEEENS5_IJNS5_IJNSA_ILi16EEESB_NSA_ILi4EEEEEEiEEEiEEENS5_IJNS5_IJNS5_IJSG_SS_NSA_ILi2048EEEEEENSA_ILi16384EEEEEENS5_IJNS5_IJSC_NSA_ILi1024EEENSA_ILi32EEEEEElEEElEEEEEEEESI_NS5_IJlSC_lEEENS4_8TiledMMAINS4_8MMA_AtomIJNS4_33SM100_MMA_F16BF16_2x1SM_SS_SPARSEISI_SI_fLi256ELi128ELNS4_4UMMA5MajorE0ELS1D_0ELNS1C_7ScaleInE0ELS1E_0EEEEEENSJ_INS5_IJSC_SC_SC_EEENS5_IJNSA_ILi0EEES1I_S1I_EEEEENS5_IJNS4_10UnderscoreES1L_S1L_EEEEENS4_18SM100_TMA_2SM_LOADENS4_14ComposedLayoutINS4_7SwizzleILi3ELi4ELi3EEENS4_25smem_sparse_ptr_flag_bitsILi2ELi16EEENSJ_INS5_IJNS5_IJSC_SP_EEENS5_IJSB_NSA_ILi64EEEEEEEEENS5_IJNS5_IJS1I_SG_EEESM_EEEEEEEvNS4_8identityES1O_NS1P_IS1R_NS4_18smem_ptr_flag_bitsILi16EEENSJ_INS5_IJSP_S1V_EEENS5_IJS1V_SC_EEEEEEEvS22_EENS_8epilogue10collective18CollectiveEpilogueINS2A_23Sm100TmaWarpSpecializedILi4ELi2ELi32ELb1ELb0EEEJNS5_IJSG_SG_SG_EEENS5_IJNSJ_ISG_SC_EENSJ_IS12_SC_EEEEEfNS5_IJSC_llEEEfS2J_NS2A_6fusion15FusionCallbacksIS2E_NS2K_17LinearCombinationIffffLNS_15FloatRoundStyleE2EEES2F_S2I_JEEENS4_5SM1004TMEM4LOAD26SM100_TMEM_LOAD_32dp32b32xENS4_13SM90_TMA_LOADENS1P_INS1Q_ILi2ELi5ELi2EEENS23_ILi32EEENSJ_INS5_IJS12_ST_EEENS5_IJSC_S12_EEEEEEENS4_39AutoVectorizingCopyWithAssumedAlignmentILi128EEENS4_14SM90_TMA_STOREES30_S32_S32_EEEvvEEEEvNT_6ParamsE:
	.zero		3456


//--------------------- SYMBOLS --------------------------

	.type		.nv.reservedSmem.offset0,@object
	.size		.nv.reservedSmem.offset0,0x4
	.type		.nv.reservedSmem.cap,@object
	.size		.nv.reservedSmem.cap,0x4
	.type		__assertfail,@function
